	.target	sm_100a

	.elftype	@"ET_EXEC"


//--------------------- .note.nv.tkinfo           --------------------------
	.section	.note.nv.tkinfo,"",@"SHT_NOTE"
	.sectionflags	@"SHF_NOTE_NV_TKINFO"
	.tkinfo
        /*0018*/ 	.word	0x00000002
        /*0030*/ 	.string	""
        /*0030*/ 	.string	"ptxas"
        /*0030*/ 	.string	"Cuda compilation tools, release 13.0, V13.0.88"
        /*0030*/ 	.string	"Build cuda_13.0.r13.0/compiler.36424714_0"
        /*0030*/ 	.string	"-arch sm_100a -m 64 "



//--------------------- .note.nv.cuinfo           --------------------------
	.section	.note.nv.cuinfo,"",@"SHT_NOTE"
	.sectionflags	@"SHF_NOTE_NV_CUINFO"
        /*0018*/ 	.short	0x0002
        /*001a*/ 	.short	0x0064
        /*001c*/ 	.short	0x0082
	.zero		2


//--------------------- .nv.info                  --------------------------
	.section	.nv.info,"",@"SHT_CUDA_INFO"
	.align	4


	//----- nvinfo : EIATTR_REGCOUNT
	.align		4
        /*0000*/ 	.byte	0x04, 0x2f
        /*0002*/ 	.short	(.L_19 - .L_18)
	.align		4
.L_18:
        /*0004*/ 	.word	index@(_ZN7cutlass13device_kernelINS_4gemm6kernel13GemmUniversalIN4cute5tupleIJiiiiEEENS1_10collective13CollectiveMmaINS1_35MainloopSm100TmaUmmaWarpSpecializedILi4ELi2ELi4ENS5_IJNS4_1CILi2EEESB_NSA_ILi1EEEEEEEENS5_IJNSA_ILi128EEESF_NSA_ILi64EEEEEEaNS5_IJlSC_lEEEaSI_NS4_8TiledMMAINS4_8MMA_AtomIJNS4_21SM100_MMA_S8_2x1SM_SSIaaiLi128ELi128ELNS4_4UMMA5MajorE0ELSN_0ELNSM_8SaturateE0EEEEEENS4_6LayoutINS5_IJSC_SC_SC_EEENS5_IJNSA_ILi0EEEST_ST_EEEEENS5_IJNS4_10UnderscoreESW_SW_EEEEENS4_28SM100_TMA_2SM_LOAD_MULTICASTENS4_14ComposedLayoutINS4_7SwizzleILi2ELi4ELi3EEENS4_18smem_ptr_flag_bitsILi8EEENSR_INS5_IJNSA_ILi8EEESG_EEENS5_IJSG_SC_EEEEEEEvNS4_8identityENS4_18SM100_TMA_2SM_LOADES19_vS1A_EENS_8epilogue10collective18CollectiveEpilogueINS1D_23Sm100TmaWarpSpecializedILi2ELi2ELi32ELb0ELb0EEEJNS5_IJSG_SF_SG_EEENS5_IJNSR_ISG_SC_EENSR_INS5_IJNSA_ILi32EEESB_EEENS5_IJSC_SG_EEEEEEEEaSI_aSI_NS1D_6fusion15FusionCallbacksIS1H_NS1P_17LinearCombinationIaiaiLNS_15FloatRoundStyleE2EEES1I_S1O_JEEENS4_5SM1004TMEM4LOAD26SM100_TMEM_LOAD_32dp32b32xENS4_13SM90_TMA_LOADENS10_INS11_ILi1ELi4ELi3EEES14_NSR_INS5_IJS15_S1K_EEENS5_IJS1K_SC_EEEEEEENS4_39AutoVectorizingCopyWithAssumedAlignmentILi128EEENS4_14SM90_TMA_STOREES24_S26_S26_EEEvvEEEEvNT_6ParamsE)
        /*0008*/ 	.word	0x0000005b


	//----- nvinfo : EIATTR_FRAME_SIZE
	.align		4
.L_19:
        /*000c*/ 	.byte	0x04, 0x11
        /*000e*/ 	.short	(.L_21 - .L_20)
	.align		4
.L_20:
        /*0010*/ 	.word	index@($__internal_2_$__cuda_sm10x_tcgen05_guardrail_trap_unallocated_columns_being_dealloced)
        /*0014*/ 	.word	0x00000000


	//----- nvinfo : EIATTR_FRAME_SIZE
	.align		4
.L_21:
        /*0018*/ 	.byte	0x04, 0x11
        /*001a*/ 	.short	(.L_23 - .L_22)
	.align		4
.L_22:
        /*001c*/ 	.word	index@($__internal_1_$__cuda_sm10x_tcgen05_guardrail_trap_phase_invalid_during_alloc)
        /*0020*/ 	.word	0x00000000


	//----- nvinfo : EIATTR_FRAME_SIZE
	.align		4
.L_23:
        /*0024*/ 	.byte	0x04, 0x11
        /*0026*/ 	.short	(.L_25 - .L_24)
	.align		4
.L_24:
        /*0028*/ 	.word	index@($__internal_0_$__cuda_sm10x_tcgen05_guardrail_trap_col_being_dealloced_not_returned_by_alloc)
        /*002c*/ 	.word	0x00000000


	//----- nvinfo : EIATTR_FRAME_SIZE
	.align		4
.L_25:
        /*0030*/ 	.byte	0x04, 0x11
        /*0032*/ 	.short	(.L_27 - .L_26)
	.align		4
.L_26:
        /*0034*/ 	.word	index@(_ZN7cutlass13device_kernelINS_4gemm6kernel13GemmUniversalIN4cute5tupleIJiiiiEEENS1_10collective13CollectiveMmaINS1_35MainloopSm100TmaUmmaWarpSpecializedILi4ELi2ELi4ENS5_IJNS4_1CILi2EEESB_NSA_ILi1EEEEEEEENS5_IJNSA_ILi128EEESF_NSA_ILi64EEEEEEaNS5_IJlSC_lEEEaSI_NS4_8TiledMMAINS4_8MMA_AtomIJNS4_21SM100_MMA_S8_2x1SM_SSIaaiLi128ELi128ELNS4_4UMMA5MajorE0ELSN_0ELNSM_8SaturateE0EEEEEENS4_6LayoutINS5_IJSC_SC_SC_EEENS5_IJNSA_ILi0EEEST_ST_EEEEENS5_IJNS4_10UnderscoreESW_SW_EEEEENS4_28SM100_TMA_2SM_LOAD_MULTICASTENS4_14ComposedLayoutINS4_7SwizzleILi2ELi4ELi3EEENS4_18smem_ptr_flag_bitsILi8EEENSR_INS5_IJNSA_ILi8EEESG_EEENS5_IJSG_SC_EEEEEEEvNS4_8identityENS4_18SM100_TMA_2SM_LOADES19_vS1A_EENS_8epilogue10collective18CollectiveEpilogueINS1D_23Sm100TmaWarpSpecializedILi2ELi2ELi32ELb0ELb0EEEJNS5_IJSG_SF_SG_EEENS5_IJNSR_ISG_SC_EENSR_INS5_IJNSA_ILi32EEESB_EEENS5_IJSC_SG_EEEEEEEEaSI_aSI_NS1D_6fusion15FusionCallbacksIS1H_NS1P_17LinearCombinationIaiaiLNS_15FloatRoundStyleE2EEES1I_S1O_JEEENS4_5SM1004TMEM4LOAD26SM100_TMEM_LOAD_32dp32b32xENS4_13SM90_TMA_LOADENS10_INS11_ILi1ELi4ELi3EEES14_NSR_INS5_IJS15_S1K_EEENS5_IJS1K_SC_EEEEEEENS4_39AutoVectorizingCopyWithAssumedAlignmentILi128EEENS4_14SM90_TMA_STOREES24_S26_S26_EEEvvEEEEvNT_6ParamsE)
        /*0038*/ 	.word	0x00000000


	//----- nvinfo : EIATTR_MIN_STACK_SIZE
	.align		4
.L_27:
        /*003c*/ 	.byte	0x04, 0x12
        /*003e*/ 	.short	(.L_29 - .L_28)
	.align		4
.L_28:
        /*0040*/ 	.word	index@(_ZN7cutlass13device_kernelINS_4gemm6kernel13GemmUniversalIN4cute5tupleIJiiiiEEENS1_10collective13CollectiveMmaINS1_35MainloopSm100TmaUmmaWarpSpecializedILi4ELi2ELi4ENS5_IJNS4_1CILi2EEESB_NSA_ILi1EEEEEEEENS5_IJNSA_ILi128EEESF_NSA_ILi64EEEEEEaNS5_IJlSC_lEEEaSI_NS4_8TiledMMAINS4_8MMA_AtomIJNS4_21SM100_MMA_S8_2x1SM_SSIaaiLi128ELi128ELNS4_4UMMA5MajorE0ELSN_0ELNSM_8SaturateE0EEEEEENS4_6LayoutINS5_IJSC_SC_SC_EEENS5_IJNSA_ILi0EEEST_ST_EEEEENS5_IJNS4_10UnderscoreESW_SW_EEEEENS4_28SM100_TMA_2SM_LOAD_MULTICASTENS4_14ComposedLayoutINS4_7SwizzleILi2ELi4ELi3EEENS4_18smem_ptr_flag_bitsILi8EEENSR_INS5_IJNSA_ILi8EEESG_EEENS5_IJSG_SC_EEEEEEEvNS4_8identityENS4_18SM100_TMA_2SM_LOADES19_vS1A_EENS_8epilogue10collective18CollectiveEpilogueINS1D_23Sm100TmaWarpSpecializedILi2ELi2ELi32ELb0ELb0EEEJNS5_IJSG_SF_SG_EEENS5_IJNSR_ISG_SC_EENSR_INS5_IJNSA_ILi32EEESB_EEENS5_IJSC_SG_EEEEEEEEaSI_aSI_NS1D_6fusion15FusionCallbacksIS1H_NS1P_17LinearCombinationIaiaiLNS_15FloatRoundStyleE2EEES1I_S1O_JEEENS4_5SM1004TMEM4LOAD26SM100_TMEM_LOAD_32dp32b32xENS4_13SM90_TMA_LOADENS10_INS11_ILi1ELi4ELi3EEES14_NSR_INS5_IJS15_S1K_EEENS5_IJS1K_SC_EEEEEEENS4_39AutoVectorizingCopyWithAssumedAlignmentILi128EEENS4_14SM90_TMA_STOREES24_S26_S26_EEEvvEEEEvNT_6ParamsE)
        /*0044*/ 	.word	0x00000000
.L_29:


//--------------------- .nv.compat                --------------------------
	.section	.nv.compat,"",@"SHT_CUDA_COMPAT_INFO"
	.align	4
        /*0000*/ 	.byte	0x02, 0x09, 0x01, 0x00, 0x02, 0x02, 0x03, 0x00, 0x02, 0x05, 0x06, 0x00, 0x03, 0x07, 0x01, 0x01
        /*0010*/ 	.byte	0x02, 0x03, 0x01, 0x00, 0x02, 0x06, 0x01, 0x00, 0x04, 0x0b, 0x08, 0x00, 0x01, 0x00, 0x00, 0x00
        /*0020*/ 	.byte	0x00, 0x00, 0x00, 0x00


//--------------------- .nv.info._ZN7cutlass13device_kernelINS_4gemm6kernel13GemmUniversalIN4cute5tupleIJiiiiEEENS1_10collective13CollectiveMmaINS1_35MainloopSm100TmaUmmaWarpSpecializedILi4ELi2ELi4ENS5_IJNS4_1CILi2EEESB_NSA_ILi1EEEEEEEENS5_IJNSA_ILi128EEESF_NSA_ILi64EEEEEEaNS5_IJlSC_lEEEaSI_NS4_8TiledMMAINS4_8MMA_AtomIJNS4_21SM100_MMA_S8_2x1SM_SSIaaiLi128ELi128ELNS4_4UMMA5MajorE0ELSN_0ELNSM_8SaturateE0EEEEEENS4_6LayoutINS5_IJSC_SC_SC_EEENS5_IJNSA_ILi0EEEST_ST_EEEEENS5_IJNS4_10UnderscoreESW_SW_EEEEENS4_28SM100_TMA_2SM_LOAD_MULTICASTENS4_14ComposedLayoutINS4_7SwizzleILi2ELi4ELi3EEENS4_18smem_ptr_flag_bitsILi8EEENSR_INS5_IJNSA_ILi8EEESG_EEENS5_IJSG_SC_EEEEEEEvNS4_8identityENS4_18SM100_TMA_2SM_LOADES19_vS1A_EENS_8epilogue10collective18CollectiveEpilogueINS1D_23Sm100TmaWarpSpecializedILi2ELi2ELi32ELb0ELb0EEEJNS5_IJSG_SF_SG_EEENS5_IJNSR_ISG_SC_EENSR_INS5_IJNSA_ILi32EEESB_EEENS5_IJSC_SG_EEEEEEEEaSI_aSI_NS1D_6fusion15FusionCallbacksIS1H_NS1P_17LinearCombinationIaiaiLNS_15FloatRoundStyleE2EEES1I_S1O_JEEENS4_5SM1004TMEM4LOAD26SM100_TMEM_LOAD_32dp32b32xENS4_13SM90_TMA_LOADENS10_INS11_ILi1ELi4ELi3EEES14_NSR_INS5_IJS15_S1K_EEENS5_IJS1K_SC_EEEEEEENS4_39AutoVectorizingCopyWithAssumedAlignmentILi128EEENS4_14SM90_TMA_STOREES24_S26_S26_EEEvvEEEEvNT_6ParamsE --------------------------
	.section	.nv.info._ZN7cutlass13device_kernelINS_4gemm6kernel13GemmUniversalIN4cute5tupleIJiiiiEEENS1_10collective13CollectiveMmaINS1_35MainloopSm100TmaUmmaWarpSpecializedILi4ELi2ELi4ENS5_IJNS4_1CILi2EEESB_NSA_ILi1EEEEEEEENS5_IJNSA_ILi128EEESF_NSA_ILi64EEEEEEaNS5_IJlSC_lEEEaSI_NS4_8TiledMMAINS4_8MMA_AtomIJNS4_21SM100_MMA_S8_2x1SM_SSIaaiLi128ELi128ELNS4_4UMMA5MajorE0ELSN_0ELNSM_8SaturateE0EEEEEENS4_6LayoutINS5_IJSC_SC_SC_EEENS5_IJNSA_ILi0EEEST_ST_EEEEENS5_IJNS4_10UnderscoreESW_SW_EEEEENS4_28SM100_TMA_2SM_LOAD_MULTICASTENS4_14ComposedLayoutINS4_7SwizzleILi2ELi4ELi3EEENS4_18smem_ptr_flag_bitsILi8EEENSR_INS5_IJNSA_ILi8EEESG_EEENS5_IJSG_SC_EEEEEEEvNS4_8identityENS4_18SM100_TMA_2SM_LOADES19_vS1A_EENS_8epilogue10collective18CollectiveEpilogueINS1D_23Sm100TmaWarpSpecializedILi2ELi2ELi32ELb0ELb0EEEJNS5_IJSG_SF_SG_EEENS5_IJNSR_ISG_SC_EENSR_INS5_IJNSA_ILi32EEESB_EEENS5_IJSC_SG_EEEEEEEEaSI_aSI_NS1D_6fusion15FusionCallbacksIS1H_NS1P_17LinearCombinationIaiaiLNS_15FloatRoundStyleE2EEES1I_S1O_JEEENS4_5SM1004TMEM4LOAD26SM100_TMEM_LOAD_32dp32b32xENS4_13SM90_TMA_LOADENS10_INS11_ILi1ELi4ELi3EEES14_NSR_INS5_IJS15_S1K_EEENS5_IJS1K_SC_EEEEEEENS4_39AutoVectorizingCopyWithAssumedAlignmentILi128EEENS4_14SM90_TMA_STOREES24_S26_S26_EEEvvEEEEvNT_6ParamsE,"",@"SHT_CUDA_INFO"
	.sectionflags	@""
	.align	4


	//----- nvinfo : EIATTR_CUDA_API_VERSION
	.align		4
        /*0000*/ 	.byte	0x04, 0x37
        /*0002*/ 	.short	(.L_31 - .L_30)
.L_30:
        /*0004*/ 	.word	0x00000082


	//----- nvinfo : EIATTR_KPARAM_INFO
	.align		4
.L_31:
        /*0008*/ 	.byte	0x04, 0x17
        /*000a*/ 	.short	(.L_33 - .L_32)
.L_32:
        /*000c*/ 	.word	0x00000000
        /*0010*/ 	.short	0x0000
        /*0012*/ 	.short	0x0000
        /*0014*/ 	.byte	0x00, 0xf0, 0x01, 0x20


	//----- nvinfo : EIATTR_AT_ENTRY_FRAGMENTS
	.align		4
.L_33:
        /*0018*/ 	.byte	0x04, 0x4f
        /*001a*/ 	.short	(.L_35 - .L_34)


	//   ....[0]....
.L_34:
        /*001c*/ 	.word	0x00000007


	//----- nvinfo : EIATTR_RESERVED_SMEM_USED
	.align		4
.L_35:
        /*0020*/ 	.byte	0x01, 0x41
	.zero		2


	//----- nvinfo : EIATTR_SPARSE_MMA_MASK
	.align		4
        /*0024*/ 	.byte	0x03, 0x50
        /*0026*/ 	.short	0x0000


	//----- nvinfo : EIATTR_TCGEN05_2CTA_USED
	.align		4
        /*0028*/ 	.byte	0x01, 0x52
	.zero		2


	//----- nvinfo : EIATTR_MAXREG_COUNT
	.align		4
        /*002c*/ 	.byte	0x03, 0x1b
        /*002e*/ 	.short	0x00ff


	//----- nvinfo : EIATTR_NUM_BARRIERS
	.align		4
        /*0030*/ 	.byte	0x02, 0x4c
        /*0032*/ 	.byte	0x07
	.zero		1


	//----- nvinfo : EIATTR_EXTERNS
	.align		4
        /*0034*/ 	.byte	0x04, 0x0f
        /*0036*/ 	.short	(.L_37 - .L_36)


	//   ....[0]....
	.align		4
.L_36:
        /*0038*/ 	.word	index@(__assertfail)


	//----- nvinfo : EIATTR_MERCURY_ISA_VERSION
	.align		4
.L_37:
        /*003c*/ 	.byte	0x03, 0x5f
        /*003e*/ 	.short	0x0101


	//----- nvinfo : EIATTR_INT_WARP_WIDE_INSTR_OFFSETS
	.align		4
        /*0040*/ 	.byte	0x04, 0x31
        /*0042*/ 	.short	(.L_39 - .L_38)


	//   ....[0]....
.L_38:
        /*0044*/ 	.word	0x00000d30


	//   ....[1]....
        /*0048*/ 	.word	0x00000dd0


	//   ....[2]....
        /*004c*/ 	.word	0x00004190


	//   ....[3]....
        /*0050*/ 	.word	0x000041c0


	//   ....[4]....
        /*0054*/ 	.word	0x000041e0


	//   ....[5]....
        /*0058*/ 	.word	0x00004d00


	//   ....[6]....
        /*005c*/ 	.word	0x00004da0


	//   ....[7]....
        /*0060*/ 	.word	0x00004e50


	//   ....[8]....
        /*0064*/ 	.word	0x00004ef0


	//   ....[9]....
        /*0068*/ 	.word	0x00004fe0


	//   ....[10]....
        /*006c*/ 	.word	0x000050b0


	//----- nvinfo : EIATTR_COOP_GROUP_MASK_REGIDS
	.align		4
.L_39:
        /*0070*/ 	.byte	0x04, 0x29
        /*0072*/ 	.short	(.L_41 - .L_40)


	//   ....[0]....
.L_40:
        /*0074*/ 	.word	0xffffffff


	//   ....[1]....
        /*0078*/ 	.word	0xffffffff


	//   ....[2]....
        /*007c*/ 	.word	0xffffffff


	//   ....[3]....
        /*0080*/ 	.word	0xffffffff


	//   ....[4]....
        /*0084*/ 	.word	0xffffffff


	//   ....[5]....
        /*0088*/ 	.word	0xffffffff


	//   ....[6]....
        /*008c*/ 	.word	0xffffffff


	//   ....[7]....
        /*0090*/ 	.word	0xffffffff


	//   ....[8]....
        /*0094*/ 	.word	0xffffffff


	//   ....[9]....
        /*0098*/ 	.word	0xffffffff


	//   ....[10]....
        /*009c*/ 	.word	0xffffffff


	//   ....[11]....
        /*00a0*/ 	.word	0xffffffff


	//   ....[12]....
        /*00a4*/ 	.word	0xffffffff


	//   ....[13]....
        /*00a8*/ 	.word	0xffffffff


	//----- nvinfo : EIATTR_COOP_GROUP_INSTR_OFFSETS
	.align		4
.L_41:
        /*00ac*/ 	.byte	0x04, 0x28
        /*00ae*/ 	.short	(.L_43 - .L_42)


	//   ....[0]....
.L_42:
        /*00b0*/ 	.word	0x000000b0


	//   ....[1]....
        /*00b4*/ 	.word	0x00000520


	//   ....[2]....
        /*00b8*/ 	.word	0x000006e0


	//   ....[3]....
        /*00bc*/ 	.word	0x00000830


	//   ....[4]....
        /*00c0*/ 	.word	0x00000920


	//   ....[5]....
        /*00c4*/ 	.word	0x00000a80


	//   ....[6]....
        /*00c8*/ 	.word	0x00000c10


	//   ....[7]....
        /*00cc*/ 	.word	0x00000e50


	//   ....[8]....
        /*00d0*/ 	.word	0x000021a0


	//   ....[9]....
        /*00d4*/ 	.word	0x00003050


	//   ....[10]....
        /*00d8*/ 	.word	0x00003520


	//   ....[11]....
        /*00dc*/ 	.word	0x00003550


	//   ....[12]....
        /*00e0*/ 	.word	0x00004090


	//   ....[13]....
        /*00e4*/ 	.word	0x000042a0


	//----- nvinfo : EIATTR_VRC_CTA_INIT_COUNT
	.align		4
.L_43:
        /*00e8*/ 	.byte	0x02, 0x4a
        /*00ea*/ 	.byte	0x80
	.zero		1


	//----- nvinfo : EIATTR_SYSCALL_OFFSETS
	.align		4
        /*00ec*/ 	.byte	0x04, 0x46
        /*00ee*/ 	.short	(.L_45 - .L_44)


	//   ....[0]....
.L_44:
        /*00f0*/ 	.word	0x00005bc0


	//   ....[1]....
        /*00f4*/ 	.word	0x00005d00


	//   ....[2]....
        /*00f8*/ 	.word	0x00006510


	//   ....[3]....
        /*00fc*/ 	.word	0x00007310


	//----- nvinfo : EIATTR_MBARRIER_INSTR_OFFSETS
	.align		4
.L_45:
        /*0100*/ 	.byte	0x04, 0x39
        /*0102*/ 	.short	(.L_47 - .L_46)


	//   ....[0]....
.L_46:
        /*0104*/ 	.word	0x00000650
        /*0108*/ 	.word	0x000000ff
        /*010c*/ 	.word	0x00000000
        /*0110*/ 	.short	0x0100
        /*0112*/ 	.byte	0x04
	.zero		1


	//   ....[1]....
        /*0114*/ 	.word	0x00000660
        /*0118*/ 	.word	0x000000ff
        /*011c*/ 	.word	0x00000020
        /*0120*/ 	.short	0x0100
        /*0122*/ 	.byte	0x04
	.zero		1


	//   ....[2]....
        /*0124*/ 	.word	0x00000670
        /*0128*/ 	.word	0x000000ff
        /*012c*/ 	.word	0x00000008
        /*0130*/ 	.short	0x0100
        /*0132*/ 	.byte	0x04
	.zero		1


	//   ....[3]....
        /*0134*/ 	.word	0x00000680
        /*0138*/ 	.word	0x000000ff
        /*013c*/ 	.word	0x00000028
        /*0140*/ 	.short	0x0100
        /*0142*/ 	.byte	0x04
	.zero		1


	//   ....[4]....
        /*0144*/ 	.word	0x00000690
        /*0148*/ 	.word	0x000000ff
        /*014c*/ 	.word	0x00000010
        /*0150*/ 	.short	0x0100
        /*0152*/ 	.byte	0x04
	.zero		1


	//   ....[5]....
        /*0154*/ 	.word	0x000006a0
        /*0158*/ 	.word	0x000000ff
        /*015c*/ 	.word	0x00000030
        /*0160*/ 	.short	0x0100
        /*0162*/ 	.byte	0x04
	.zero		1


	//   ....[6]....
        /*0164*/ 	.word	0x000006b0
        /*0168*/ 	.word	0x000000ff
        /*016c*/ 	.word	0x00000018
        /*0170*/ 	.short	0x0100
        /*0172*/ 	.byte	0x04
	.zero		1


	//   ....[7]....
        /*0174*/ 	.word	0x000006c0
        /*0178*/ 	.word	0x000000ff
        /*017c*/ 	.word	0x00000038
        /*0180*/ 	.short	0x0100
        /*0182*/ 	.byte	0x04
	.zero		1


	//   ....[8]....
        /*0184*/ 	.word	0x000007e0
        /*0188*/ 	.word	0x000000ff
        /*018c*/ 	.word	0x00000040
        /*0190*/ 	.short	0x0100
        /*0192*/ 	.byte	0x04
	.zero		1


	//   ....[9]....
        /*0194*/ 	.word	0x000007f0
        /*0198*/ 	.word	0x000000ff
        /*019c*/ 	.word	0x00000050
        /*01a0*/ 	.short	0x0100
        /*01a2*/ 	.byte	0x04
	.zero		1


	//   ....[10]....
        /*01a4*/ 	.word	0x00000800
        /*01a8*/ 	.word	0x000000ff
        /*01ac*/ 	.word	0x00000048
        /*01b0*/ 	.short	0x0100
        /*01b2*/ 	.byte	0x04
	.zero		1


	//   ....[11]....
        /*01b4*/ 	.word	0x00000810
        /*01b8*/ 	.word	0x000000ff
        /*01bc*/ 	.word	0x00000058
        /*01c0*/ 	.short	0x0100
        /*01c2*/ 	.byte	0x04
	.zero		1


	//   ....[12]....
        /*01c4*/ 	.word	0x000008f0
        /*01c8*/ 	.word	0x000000ff
        /*01cc*/ 	.word	0x00000060
        /*01d0*/ 	.short	0x0100
        /*01d2*/ 	.byte	0x06
	.zero		1


	//   ....[13]....
        /*01d4*/ 	.word	0x00000900
        /*01d8*/ 	.word	0x000000ff
        /*01dc*/ 	.word	0x00000068
        /*01e0*/ 	.short	0x0100
        /*01e2*/ 	.byte	0x06
	.zero		1


	//   ....[14]....
        /*01e4*/ 	.word	0x00000a30
        /*01e8*/ 	.word	0x000000ff
        /*01ec*/ 	.word	0x00000070
        /*01f0*/ 	.short	0x0100
        /*01f2*/ 	.byte	0x06
	.zero		1


	//   ....[15]....
        /*01f4*/ 	.word	0x00000a40
        /*01f8*/ 	.word	0x000000ff
        /*01fc*/ 	.word	0x00000080
        /*0200*/ 	.short	0x0100
        /*0202*/ 	.byte	0x06
	.zero		1


	//   ....[16]....
        /*0204*/ 	.word	0x00000a50
        /*0208*/ 	.word	0x000000ff
        /*020c*/ 	.word	0x00000078
        /*0210*/ 	.short	0x0100
        /*0212*/ 	.byte	0x06
	.zero		1


	//   ....[17]....
        /*0214*/ 	.word	0x00000a60
        /*0218*/ 	.word	0x000000ff
        /*021c*/ 	.word	0x00000088
        /*0220*/ 	.short	0x0100
        /*0222*/ 	.byte	0x06
	.zero		1


	//   ....[18]....
        /*0224*/ 	.word	0x00000b80
        /*0228*/ 	.word	0x000000ff
        /*022c*/ 	.word	0x00000090
        /*0230*/ 	.short	0x0100
        /*0232*/ 	.byte	0x04
	.zero		1


	//   ....[19]....
        /*0234*/ 	.word	0x00000b90
        /*0238*/ 	.word	0x000000ff
        /*023c*/ 	.word	0x000000b0
        /*0240*/ 	.short	0x0100
        /*0242*/ 	.byte	0x04
	.zero		1


	//   ....[20]....
        /*0244*/ 	.word	0x00000ba0
        /*0248*/ 	.word	0x000000ff
        /*024c*/ 	.word	0x00000098
        /*0250*/ 	.short	0x0100
        /*0252*/ 	.byte	0x04
	.zero		1


	//   ....[21]....
        /*0254*/ 	.word	0x00000bb0
        /*0258*/ 	.word	0x000000ff
        /*025c*/ 	.word	0x000000b8
        /*0260*/ 	.short	0x0100
        /*0262*/ 	.byte	0x04
	.zero		1


	//   ....[22]....
        /*0264*/ 	.word	0x00000bc0
        /*0268*/ 	.word	0x000000ff
        /*026c*/ 	.word	0x000000a0
        /*0270*/ 	.short	0x0100
        /*0272*/ 	.byte	0x04
	.zero		1


	//   ....[23]....
        /*0274*/ 	.word	0x00000bd0
        /*0278*/ 	.word	0x000000ff
        /*027c*/ 	.word	0x000000c0
        /*0280*/ 	.short	0x0100
        /*0282*/ 	.byte	0x04
	.zero		1


	//   ....[24]....
        /*0284*/ 	.word	0x00000be0
        /*0288*/ 	.word	0x000000ff
        /*028c*/ 	.word	0x000000a8
        /*0290*/ 	.short	0x0100
        /*0292*/ 	.byte	0x04
	.zero		1


	//   ....[25]....
        /*0294*/ 	.word	0x00000bf0
        /*0298*/ 	.word	0x000000ff
        /*029c*/ 	.word	0x000000c8
        /*02a0*/ 	.short	0x0100
        /*02a2*/ 	.byte	0x04
	.zero		1


	//   ....[26]....
        /*02a4*/ 	.word	0x00000ce0
        /*02a8*/ 	.word	0x000000ff
        /*02ac*/ 	.word	0x000000d0
        /*02b0*/ 	.short	0x0100
        /*02b2*/ 	.byte	0x04
	.zero		1


	//   ....[27]....
        /*02b4*/ 	.word	0x00000cf0
        /*02b8*/ 	.word	0x000000ff
        /*02bc*/ 	.word	0x000000e0
        /*02c0*/ 	.short	0x0100
        /*02c2*/ 	.byte	0x04
	.zero		1


	//   ....[28]....
        /*02c4*/ 	.word	0x00000d00
        /*02c8*/ 	.word	0x000000ff
        /*02cc*/ 	.word	0x000000d8
        /*02d0*/ 	.short	0x0100
        /*02d2*/ 	.byte	0x04
	.zero		1


	//   ....[29]....
        /*02d4*/ 	.word	0x00000d10
        /*02d8*/ 	.word	0x000000ff
        /*02dc*/ 	.word	0x000000e8
        /*02e0*/ 	.short	0x0100
        /*02e2*/ 	.byte	0x04
	.zero		1


	//   ....[30]....
        /*02e4*/ 	.word	0x00000e10
        /*02e8*/ 	.word	0x000000ff
        /*02ec*/ 	.word	0x000000f0
        /*02f0*/ 	.short	0x0100
        /*02f2*/ 	.byte	0x06
	.zero		1


	//   ....[31]....
        /*02f4*/ 	.word	0x000019c0
        /*02f8*/ 	.word	0x00000000
        /*02fc*/ 	.word	0x000000e0
        /*0300*/ 	.short	0x010a
        /*0302*/ 	.byte	0xff
	.zero		1


	//   ....[32]....
        /*0304*/ 	.word	0x000019f0
        /*0308*/ 	.word	0x00000000
        /*030c*/ 	.word	0x000000d0
        /*0310*/ 	.short	0x0101
        /*0312*/ 	.byte	0xff
	.zero		1


	//   ....[33]....
        /*0314*/ 	.word	0x00001ab0
        /*0318*/ 	.word	0x000000ff
        /*031c*/ 	.word	0x00000020
        /*0320*/ 	.short	0x010a
        /*0322*/ 	.byte	0x04
	.zero		1


	//   ....[34]....
        /*0324*/ 	.word	0x00001b80
        /*0328*/ 	.word	0x000000ff
        /*032c*/ 	.word	0x00000020
        /*0330*/ 	.short	0x010a
        /*0332*/ 	.byte	0x21
	.zero		1


	//   ....[35]....
        /*0334*/ 	.word	0x00001d30
        /*0338*/ 	.word	0x000000ff
        /*033c*/ 	.word	0x00000020
        /*0340*/ 	.short	0x010a
        /*0342*/ 	.byte	0x05
	.zero		1


	//   ....[36]....
        /*0344*/ 	.word	0x00001e40
        /*0348*/ 	.word	0x000000ff
        /*034c*/ 	.word	0x00000068
        /*0350*/ 	.short	0x0101
        /*0352*/ 	.byte	0x06
	.zero		1


	//   ....[37]....
        /*0354*/ 	.word	0x00001e60
        /*0358*/ 	.word	0x000000ff
        /*035c*/ 	.word	0x00000020
        /*0360*/ 	.short	0x010a
        /*0362*/ 	.byte	0x04
	.zero		1


	//   ....[38]....
        /*0364*/ 	.word	0x00001ee0
        /*0368*/ 	.word	0x000000ff
        /*036c*/ 	.word	0x00000020
        /*0370*/ 	.short	0x010a
        /*0372*/ 	.byte	0x11
	.zero		1


	//   ....[39]....
        /*0374*/ 	.word	0x00002070
        /*0378*/ 	.word	0x000000ff
        /*037c*/ 	.word	0x00000020
        /*0380*/ 	.short	0x010a
        /*0382*/ 	.byte	0x05
	.zero		1


	//   ....[40]....
        /*0384*/ 	.word	0x000021d0
        /*0388*/ 	.word	0x00000003
        /*038c*/ 	.word	0x00000070
        /*0390*/ 	.short	0x010a
        /*0392*/ 	.byte	0xff
	.zero		1


	//   ....[41]....
        /*0394*/ 	.word	0x00002320
        /*0398*/ 	.word	0x00000000
        /*039c*/ 	.word	0x00000000
        /*03a0*/ 	.short	0x0101
        /*03a2*/ 	.byte	0xff
	.zero		1


	//   ....[42]....
        /*03a4*/ 	.word	0x000028d0
        /*03a8*/ 	.word	0x000000ff
        /*03ac*/ 	.word	0x00000000
        /*03b0*/ 	.short	0x010a
        /*03b2*/ 	.byte	0x04
	.zero		1


	//   ....[43]....
        /*03b4*/ 	.word	0x00002960
        /*03b8*/ 	.word	0x000000ff
        /*03bc*/ 	.word	0x00000000
        /*03c0*/ 	.short	0x010a
        /*03c2*/ 	.byte	0x05
	.zero		1


	//   ....[44]....
        /*03c4*/ 	.word	0x000029f0
        /*03c8*/ 	.word	0x000000ff
        /*03cc*/ 	.word	0x00000000
        /*03d0*/ 	.short	0x010a
        /*03d2*/ 	.byte	0x05
	.zero		1


	//   ....[45]....
        /*03d4*/ 	.word	0x00002a90
        /*03d8*/ 	.word	0x00000000
        /*03dc*/ 	.word	0x00000000
        /*03e0*/ 	.short	0x010a
        /*03e2*/ 	.byte	0xff
	.zero		1


	//   ....[46]....
        /*03e4*/ 	.word	0x00002bb0
        /*03e8*/ 	.word	0x00000002
        /*03ec*/ 	.word	0x000000d0
        /*03f0*/ 	.short	0x010a
        /*03f2*/ 	.byte	0xff
	.zero		1


	//   ....[47]....
        /*03f4*/ 	.word	0x00002c20
        /*03f8*/ 	.word	0x00000002
        /*03fc*/ 	.word	0x00000000
        /*0400*/ 	.short	0x0101
        /*0402*/ 	.byte	0xff
	.zero		1


	//   ....[48]....
        /*0404*/ 	.word	0x00002c40
        /*0408*/ 	.word	0x000000ff
        /*040c*/ 	.word	0x00000080
        /*0410*/ 	.short	0x010a
        /*0412*/ 	.byte	0x04
	.zero		1


	//   ....[49]....
        /*0414*/ 	.word	0x00002d60
        /*0418*/ 	.word	0x00000002
        /*041c*/ 	.word	0x00000070
        /*0420*/ 	.short	0x010a
        /*0422*/ 	.byte	0xff
	.zero		1


	//   ....[50]....
        /*0424*/ 	.word	0x00002e60
        /*0428*/ 	.word	0x00000002
        /*042c*/ 	.word	0x00000000
        /*0430*/ 	.short	0x0101
        /*0432*/ 	.byte	0xff
	.zero		1


	//   ....[51]....
        /*0434*/ 	.word	0x00002ef0
        /*0438*/ 	.word	0x000000ff
        /*043c*/ 	.word	0x00000080
        /*0440*/ 	.short	0x0106
        /*0442*/ 	.byte	0x04
	.zero		1


	//   ....[52]....
        /*0444*/ 	.word	0x00002f10
        /*0448*/ 	.word	0x000000ff
        /*044c*/ 	.word	0x00000080
        /*0450*/ 	.short	0x010a
        /*0452*/ 	.byte	0x04
	.zero		1


	//   ....[53]....
        /*0454*/ 	.word	0x00002fa0
        /*0458*/ 	.word	0x000000ff
        /*045c*/ 	.word	0x00000080
        /*0460*/ 	.short	0x0106
        /*0462*/ 	.byte	0x07
	.zero		1


	//   ....[54]....
        /*0464*/ 	.word	0x00002fe0
        /*0468*/ 	.word	0x00000000
        /*046c*/ 	.word	0x00000080
        /*0470*/ 	.short	0x010a
        /*0472*/ 	.byte	0xff
	.zero		1


	//   ....[55]....
        /*0474*/ 	.word	0x00003220
        /*0478*/ 	.word	0x000000ff
        /*047c*/ 	.word	0x00000008
        /*0480*/ 	.short	0x010a
        /*0482*/ 	.byte	0x05
	.zero		1


	//   ....[56]....
        /*0484*/ 	.word	0x00003240
        /*0488*/ 	.word	0x000000ff
        /*048c*/ 	.word	0x00000008
        /*0490*/ 	.short	0x010a
        /*0492*/ 	.byte	0x05
	.zero		1


	//   ....[57]....
        /*0494*/ 	.word	0x000033d0
        /*0498*/ 	.word	0x000000ff
        /*049c*/ 	.word	0x00000008
        /*04a0*/ 	.short	0x010a
        /*04a2*/ 	.byte	0x05
	.zero		1


	//   ....[58]....
        /*04a4*/ 	.word	0x000033f0
        /*04a8*/ 	.word	0x000000ff
        /*04ac*/ 	.word	0x00000008
        /*04b0*/ 	.short	0x010a
        /*04b2*/ 	.byte	0x05
	.zero		1


	//   ....[59]....
        /*04b4*/ 	.word	0x000034b0
        /*04b8*/ 	.word	0x000000ff
        /*04bc*/ 	.word	0x00000000
        /*04c0*/ 	.short	0x0101
        /*04c2*/ 	.byte	0x04
	.zero		1


	//   ....[60]....
        /*04c4*/ 	.word	0x000037b0
        /*04c8*/ 	.word	0x00000000
        /*04cc*/ 	.word	0x00000070
        /*04d0*/ 	.short	0x010a
        /*04d2*/ 	.byte	0xff
	.zero		1


	//   ....[61]....
        /*04d4*/ 	.word	0x00003870
        /*04d8*/ 	.word	0x00000000
        /*04dc*/ 	.word	0x00000000
        /*04e0*/ 	.short	0x0101
        /*04e2*/ 	.byte	0xff
	.zero		1


	//   ....[62]....
        /*04e4*/ 	.word	0x00003930
        /*04e8*/ 	.word	0x000000ff
        /*04ec*/ 	.word	0x00000000
        /*04f0*/ 	.short	0x010a
        /*04f2*/ 	.byte	0x04
	.zero		1


	//   ....[63]....
        /*04f4*/ 	.word	0x00003940
        /*04f8*/ 	.word	0x000000ff
        /*04fc*/ 	.word	0x000000b0
        /*0500*/ 	.short	0x010a
        /*0502*/ 	.byte	0x17
	.zero		1


	//   ....[64]....
        /*0504*/ 	.word	0x000039f0
        /*0508*/ 	.word	0x000000ff
        /*050c*/ 	.word	0x00000000
        /*0510*/ 	.short	0x010a
        /*0512*/ 	.byte	0x05
	.zero		1


	//   ....[65]....
        /*0514*/ 	.word	0x00003b30
        /*0518*/ 	.word	0x000000ff
        /*051c*/ 	.word	0x00000000
        /*0520*/ 	.short	0x010a
        /*0522*/ 	.byte	0x04
	.zero		1


	//   ....[66]....
        /*0524*/ 	.word	0x00003d80
        /*0528*/ 	.word	0x000000ff
        /*052c*/ 	.word	0x00000000
        /*0530*/ 	.short	0x010a
        /*0532*/ 	.byte	0x04
	.zero		1


	//   ....[67]....
        /*0534*/ 	.word	0x00003e10
        /*0538*/ 	.word	0x000000ff
        /*053c*/ 	.word	0x00000000
        /*0540*/ 	.short	0x010a
        /*0542*/ 	.byte	0x05
	.zero		1


	//   ....[68]....
        /*0544*/ 	.word	0x00003ea0
        /*0548*/ 	.word	0x000000ff
        /*054c*/ 	.word	0x00000000
        /*0550*/ 	.short	0x010a
        /*0552*/ 	.byte	0x05
	.zero		1


	//   ....[69]....
        /*0554*/ 	.word	0x00003f40
        /*0558*/ 	.word	0x00000000
        /*055c*/ 	.word	0x00000000
        /*0560*/ 	.short	0x010a
        /*0562*/ 	.byte	0xff
	.zero		1


	//   ....[70]....
        /*0564*/ 	.word	0x00003f80
        /*0568*/ 	.word	0x00000000
        /*056c*/ 	.word	0x00000000
        /*0570*/ 	.short	0x010a
        /*0572*/ 	.byte	0xff
	.zero		1


	//   ....[71]....
        /*0574*/ 	.word	0x00003ff0
        /*0578*/ 	.word	0x000000ff
        /*057c*/ 	.word	0x00000000
        /*0580*/ 	.short	0x0101
        /*0582*/ 	.byte	0x04
	.zero		1


	//   ....[72]....
        /*0584*/ 	.word	0x00004030
        /*0588*/ 	.word	0x000000ff
        /*058c*/ 	.word	0x000000f0
        /*0590*/ 	.short	0x010a
        /*0592*/ 	.byte	0x11
	.zero		1


	//   ....[73]....
        /*0594*/ 	.word	0x00004080
        /*0598*/ 	.word	0x000000ff
        /*059c*/ 	.word	0x00000000
        /*05a0*/ 	.short	0x0101
        /*05a2*/ 	.byte	0x04
	.zero		1


	//   ....[74]....
        /*05a4*/ 	.word	0x00004500
        /*05a8*/ 	.word	0x0000000c
        /*05ac*/ 	.word	0x00000070
        /*05b0*/ 	.short	0x010a
        /*05b2*/ 	.byte	0xff
	.zero		1


	//   ....[75]....
        /*05b4*/ 	.word	0x00004670
        /*05b8*/ 	.word	0x00000000
        /*05bc*/ 	.word	0x00000000
        /*05c0*/ 	.short	0x0101
        /*05c2*/ 	.byte	0xff
	.zero		1


	//   ....[76]....
        /*05c4*/ 	.word	0x00004b00
        /*05c8*/ 	.word	0x000000ff
        /*05cc*/ 	.word	0x00000068
        /*05d0*/ 	.short	0x010a
        /*05d2*/ 	.byte	0x15
	.zero		1


	//   ....[77]....
        /*05d4*/ 	.word	0x00004c80
        /*05d8*/ 	.word	0x000000ff
        /*05dc*/ 	.word	0x00000050
        /*05e0*/ 	.short	0x010a
        /*05e2*/ 	.byte	0x15
	.zero		1


	//   ....[78]....
        /*05e4*/ 	.word	0x00004e70
        /*05e8*/ 	.word	0x000000ff
        /*05ec*/ 	.word	0x00000040
        /*05f0*/ 	.short	0x010b
        /*05f2*/ 	.byte	0x15
	.zero		1


	//   ....[79]....
        /*05f4*/ 	.word	0x00004e80
        /*05f8*/ 	.word	0x000000ff
        /*05fc*/ 	.word	0x00000000
        /*0600*/ 	.short	0x0101
        /*0602*/ 	.byte	0x06
	.zero		1


	//   ....[80]....
        /*0604*/ 	.word	0x00004e90
        /*0608*/ 	.word	0x000000ff
        /*060c*/ 	.word	0x00000058
        /*0610*/ 	.short	0x010a
        /*0612*/ 	.byte	0x15
	.zero		1


	//   ....[81]....
        /*0614*/ 	.word	0x000050d0
        /*0618*/ 	.word	0x000000ff
        /*061c*/ 	.word	0x00000048
        /*0620*/ 	.short	0x010b
        /*0622*/ 	.byte	0x15
	.zero		1


	//   ....[82]....
        /*0624*/ 	.word	0x000050e0
        /*0628*/ 	.word	0x000000ff
        /*062c*/ 	.word	0x00000000
        /*0630*/ 	.short	0x0101
        /*0632*/ 	.byte	0x25
	.zero		1


	//   ....[83]....
        /*0634*/ 	.word	0x00005120
        /*0638*/ 	.word	0x000000ff
        /*063c*/ 	.word	0x00000050
        /*0640*/ 	.short	0x010a
        /*0642*/ 	.byte	0x15
	.zero		1


	//   ....[84]....
        /*0644*/ 	.word	0x00005160
        /*0648*/ 	.word	0x00000000
        /*064c*/ 	.word	0x00000058
        /*0650*/ 	.short	0x010a
        /*0652*/ 	.byte	0xff
	.zero		1


	//   ....[85]....
        /*0654*/ 	.word	0x00005460
        /*0658*/ 	.word	0x00000003
        /*065c*/ 	.word	0x00000070
        /*0660*/ 	.short	0x010a
        /*0662*/ 	.byte	0xff
	.zero		1


	//   ....[86]....
        /*0664*/ 	.word	0x000055e0
        /*0668*/ 	.word	0x00000000
        /*066c*/ 	.word	0x00000000
        /*0670*/ 	.short	0x0101
        /*0672*/ 	.byte	0xff
	.zero		1


	//   ....[87]....
        /*0674*/ 	.word	0x000060d0
        /*0678*/ 	.word	0x00000004
        /*067c*/ 	.word	0x00000040
        /*0680*/ 	.short	0x010a
        /*0682*/ 	.byte	0xff
	.zero		1


	//   ....[88]....
        /*0684*/ 	.word	0x000060e0
        /*0688*/ 	.word	0x00000050
        /*068c*/ 	.word	0x00000090
        /*0690*/ 	.short	0x010a
        /*0692*/ 	.byte	0xff
	.zero		1


	//   ....[89]....
        /*0694*/ 	.word	0x00006250
        /*0698*/ 	.word	0x00000004
        /*069c*/ 	.word	0x00000040
        /*06a0*/ 	.short	0x010a
        /*06a2*/ 	.byte	0xff
	.zero		1


	//   ....[90]....
        /*06a4*/ 	.word	0x00006370
        /*06a8*/ 	.word	0x00000000
        /*06ac*/ 	.word	0x00000000
        /*06b0*/ 	.short	0x0101
        /*06b2*/ 	.byte	0xff
	.zero		1


	//   ....[91]....
        /*06b4*/ 	.word	0x000063f0
        /*06b8*/ 	.word	0x00000050
        /*06bc*/ 	.word	0x00000090
        /*06c0*/ 	.short	0x010a
        /*06c2*/ 	.byte	0xff
	.zero		1


	//   ....[92]....
        /*06c4*/ 	.word	0x00006fc0
        /*06c8*/ 	.word	0x00000003
        /*06cc*/ 	.word	0x00000040
        /*06d0*/ 	.short	0x010a
        /*06d2*/ 	.byte	0xff
	.zero		1


	//   ....[93]....
        /*06d4*/ 	.word	0x00007070
        /*06d8*/ 	.word	0x00000003
        /*06dc*/ 	.word	0x00000040
        /*06e0*/ 	.short	0x010a
        /*06e2*/ 	.byte	0xff
	.zero		1


	//   ....[94]....
        /*06e4*/ 	.word	0x00007190
        /*06e8*/ 	.word	0x00000000
        /*06ec*/ 	.word	0x00000000
        /*06f0*/ 	.short	0x0101
        /*06f2*/ 	.byte	0xff
	.zero		1


	//   ....[95]....
        /*06f4*/ 	.word	0x00007450
        /*06f8*/ 	.word	0x00000050
        /*06fc*/ 	.word	0x00000000
        /*0700*/ 	.short	0x0101
        /*0702*/ 	.byte	0xff
	.zero		1


	//   ....[96]....
        /*0704*/ 	.word	0x00007ed0
        /*0708*/ 	.word	0x00000000
        /*070c*/ 	.word	0x000000e0
        /*0710*/ 	.short	0x010a
        /*0712*/ 	.byte	0xff
	.zero		1


	//   ....[97]....
        /*0714*/ 	.word	0x00007f30
        /*0718*/ 	.word	0x00000000
        /*071c*/ 	.word	0x00000020
        /*0720*/ 	.short	0x010a
        /*0722*/ 	.byte	0xff
	.zero		1


	//   ....[98]....
        /*0724*/ 	.word	0x00007f90
        /*0728*/ 	.word	0x00000000
        /*072c*/ 	.word	0x00000020
        /*0730*/ 	.short	0x010a
        /*0732*/ 	.byte	0xff
	.zero		1


	//   ....[99]....
        /*0734*/ 	.word	0x00007fe0
        /*0738*/ 	.word	0x00000003
        /*073c*/ 	.word	0x00000070
        /*0740*/ 	.short	0x010a
        /*0742*/ 	.byte	0xff
	.zero		1


	//   ....[100]....
        /*0744*/ 	.word	0x00008040
        /*0748*/ 	.word	0x00000000
        /*074c*/ 	.word	0x00000000
        /*0750*/ 	.short	0x010a
        /*0752*/ 	.byte	0xff
	.zero		1


	//   ....[101]....
        /*0754*/ 	.word	0x000080a0
        /*0758*/ 	.word	0x00000000
        /*075c*/ 	.word	0x00000000
        /*0760*/ 	.short	0x010a
        /*0762*/ 	.byte	0xff
	.zero		1


	//   ....[102]....
        /*0764*/ 	.word	0x00008100
        /*0768*/ 	.word	0x00000000
        /*076c*/ 	.word	0x00000000
        /*0770*/ 	.short	0x010a
        /*0772*/ 	.byte	0xff
	.zero		1


	//   ....[103]....
        /*0774*/ 	.word	0x00008150
        /*0778*/ 	.word	0x00000002
        /*077c*/ 	.word	0x000000d0
        /*0780*/ 	.short	0x010a
        /*0782*/ 	.byte	0xff
	.zero		1


	//   ....[104]....
        /*0784*/ 	.word	0x000081b0
        /*0788*/ 	.word	0x00000002
        /*078c*/ 	.word	0x00000080
        /*0790*/ 	.short	0x010a
        /*0792*/ 	.byte	0xff
	.zero		1


	//   ....[105]....
        /*0794*/ 	.word	0x00008200
        /*0798*/ 	.word	0x00000002
        /*079c*/ 	.word	0x00000070
        /*07a0*/ 	.short	0x010a
        /*07a2*/ 	.byte	0xff
	.zero		1


	//   ....[106]....
        /*07a4*/ 	.word	0x00008260
        /*07a8*/ 	.word	0x00000000
        /*07ac*/ 	.word	0x00000080
        /*07b0*/ 	.short	0x010a
        /*07b2*/ 	.byte	0xff
	.zero		1


	//   ....[107]....
        /*07b4*/ 	.word	0x000082c0
        /*07b8*/ 	.word	0x00000005
        /*07bc*/ 	.word	0x00000008
        /*07c0*/ 	.short	0x010a
        /*07c2*/ 	.byte	0xff
	.zero		1


	//   ....[108]....
        /*07c4*/ 	.word	0x000083a0
        /*07c8*/ 	.word	0x00000000
        /*07cc*/ 	.word	0x00000008
        /*07d0*/ 	.short	0x010a
        /*07d2*/ 	.byte	0xff
	.zero		1


	//   ....[109]....
        /*07d4*/ 	.word	0x000083f0
        /*07d8*/ 	.word	0x00000000
        /*07dc*/ 	.word	0x00000070
        /*07e0*/ 	.short	0x010a
        /*07e2*/ 	.byte	0xff
	.zero		1


	//   ....[110]....
        /*07e4*/ 	.word	0x00008450
        /*07e8*/ 	.word	0x00000000
        /*07ec*/ 	.word	0x000000b0
        /*07f0*/ 	.short	0x010a
        /*07f2*/ 	.byte	0xff
	.zero		1


	//   ....[111]....
        /*07f4*/ 	.word	0x000084b0
        /*07f8*/ 	.word	0x00000000
        /*07fc*/ 	.word	0x00000000
        /*0800*/ 	.short	0x010a
        /*0802*/ 	.byte	0xff
	.zero		1


	//   ....[112]....
        /*0804*/ 	.word	0x00008510
        /*0808*/ 	.word	0x00000000
        /*080c*/ 	.word	0x00000000
        /*0810*/ 	.short	0x010a
        /*0812*/ 	.byte	0xff
	.zero		1


	//   ....[113]....
        /*0814*/ 	.word	0x00008570
        /*0818*/ 	.word	0x00000000
        /*081c*/ 	.word	0x00000000
        /*0820*/ 	.short	0x010a
        /*0822*/ 	.byte	0xff
	.zero		1


	//   ....[114]....
        /*0824*/ 	.word	0x000085d0
        /*0828*/ 	.word	0x00000000
        /*082c*/ 	.word	0x00000000
        /*0830*/ 	.short	0x010a
        /*0832*/ 	.byte	0xff
	.zero		1


	//   ....[115]....
        /*0834*/ 	.word	0x00008630
        /*0838*/ 	.word	0x00000000
        /*083c*/ 	.word	0x000000f0
        /*0840*/ 	.short	0x010a
        /*0842*/ 	.byte	0xff
	.zero		1


	//   ....[116]....
        /*0844*/ 	.word	0x00008680
        /*0848*/ 	.word	0x0000000c
        /*084c*/ 	.word	0x00000070
        /*0850*/ 	.short	0x010a
        /*0852*/ 	.byte	0xff
	.zero		1


	//   ....[117]....
        /*0854*/ 	.word	0x000086e0
        /*0858*/ 	.word	0x00000000
        /*085c*/ 	.word	0x00000068
        /*0860*/ 	.short	0x010a
        /*0862*/ 	.byte	0xff
	.zero		1


	//   ....[118]....
        /*0864*/ 	.word	0x00008740
        /*0868*/ 	.word	0x00000000
        /*086c*/ 	.word	0x00000050
        /*0870*/ 	.short	0x010a
        /*0872*/ 	.byte	0xff
	.zero		1


	//   ....[119]....
        /*0874*/ 	.word	0x000087a0
        /*0878*/ 	.word	0x00000000
        /*087c*/ 	.word	0x00000058
        /*0880*/ 	.short	0x010a
        /*0882*/ 	.byte	0xff
	.zero		1


	//   ....[120]....
        /*0884*/ 	.word	0x00008800
        /*0888*/ 	.word	0x00000000
        /*088c*/ 	.word	0x00000050
        /*0890*/ 	.short	0x010a
        /*0892*/ 	.byte	0xff
	.zero		1


	//   ....[121]....
        /*0894*/ 	.word	0x00008850
        /*0898*/ 	.word	0x00000003
        /*089c*/ 	.word	0x00000070
        /*08a0*/ 	.short	0x010a
        /*08a2*/ 	.byte	0xff
	.zero		1


	//   ....[122]....
        /*08a4*/ 	.word	0x000088a0
        /*08a8*/ 	.word	0x00000004
        /*08ac*/ 	.word	0x00000040
        /*08b0*/ 	.short	0x010a
        /*08b2*/ 	.byte	0xff
	.zero		1


	//   ....[123]....
        /*08b4*/ 	.word	0x000088f0
        /*08b8*/ 	.word	0x00000050
        /*08bc*/ 	.word	0x00000090
        /*08c0*/ 	.short	0x010a
        /*08c2*/ 	.byte	0xff
	.zero		1


	//   ....[124]....
        /*08c4*/ 	.word	0x00008940
        /*08c8*/ 	.word	0x00000003
        /*08cc*/ 	.word	0x00000040
        /*08d0*/ 	.short	0x010a
        /*08d2*/ 	.byte	0xff
	.zero		1


	//----- nvinfo : EIATTR_NUM_MBARRIERS
	.align		4
.L_47:
        /*08d4*/ 	.byte	0x03, 0x38
        /*08d6*/ 	.short	0x001f


	//----- nvinfo : EIATTR_EXIT_INSTR_OFFSETS
	.align		4
        /*08d8*/ 	.byte	0x04, 0x1c
        /*08da*/ 	.short	(.L_49 - .L_48)


	//   ....[0]....
.L_48:
        /*08dc*/ 	.word	0x00002ac0


	//   ....[1]....
        /*08e0*/ 	.word	0x00002fb0


	//   ....[2]....
        /*08e4*/ 	.word	0x00003010


	//   ....[3]....
        /*08e8*/ 	.word	0x000042b0


	//   ....[4]....
        /*08ec*/ 	.word	0x00005190


	//   ....[5]....
        /*08f0*/ 	.word	0x000051d0


	//   ....[6]....
        /*08f4*/ 	.word	0x00007ec0


	//----- nvinfo : EIATTR_MAX_THREADS
	.align		4
.L_49:
        /*08f8*/ 	.byte	0x04, 0x05
        /*08fa*/ 	.short	(.L_51 - .L_50)
.L_50:
        /*08fc*/ 	.word	0x00000100
        /*0900*/ 	.word	0x00000001
        /*0904*/ 	.word	0x00000001


	//----- nvinfo : EIATTR_CRS_STACK_SIZE
	.align		4
.L_51:
        /*0908*/ 	.byte	0x04, 0x1e
        /*090a*/ 	.short	(.L_53 - .L_52)
.L_52:
        /*090c*/ 	.word	0x00000000


	//----- nvinfo : EIATTR_CBANK_PARAM_SIZE
	.align		4
.L_53:
        /*0910*/ 	.byte	0x03, 0x19
        /*0912*/ 	.short	0x0800


	//----- nvinfo : EIATTR_PARAM_CBANK
	.align		4
        /*0914*/ 	.byte	0x04, 0x0a
        /*0916*/ 	.short	(.L_55 - .L_54)
	.align		4
.L_54:
        /*0918*/ 	.word	index@(.nv.constant0._ZN7cutlass13device_kernelINS_4gemm6kernel13GemmUniversalIN4cute5tupleIJiiiiEEENS1_10collective13CollectiveMmaINS1_35MainloopSm100TmaUmmaWarpSpecializedILi4ELi2ELi4ENS5_IJNS4_1CILi2EEESB_NSA_ILi1EEEEEEEENS5_IJNSA_ILi128EEESF_NSA_ILi64EEEEEEaNS5_IJlSC_lEEEaSI_NS4_8TiledMMAINS4_8MMA_AtomIJNS4_21SM100_MMA_S8_2x1SM_SSIaaiLi128ELi128ELNS4_4UMMA5MajorE0ELSN_0ELNSM_8SaturateE0EEEEEENS4_6LayoutINS5_IJSC_SC_SC_EEENS5_IJNSA_ILi0EEEST_ST_EEEEENS5_IJNS4_10UnderscoreESW_SW_EEEEENS4_28SM100_TMA_2SM_LOAD_MULTICASTENS4_14ComposedLayoutINS4_7SwizzleILi2ELi4ELi3EEENS4_18smem_ptr_flag_bitsILi8EEENSR_INS5_IJNSA_ILi8EEESG_EEENS5_IJSG_SC_EEEEEEEvNS4_8identityENS4_18SM100_TMA_2SM_LOADES19_vS1A_EENS_8epilogue10collective18CollectiveEpilogueINS1D_23Sm100TmaWarpSpecializedILi2ELi2ELi32ELb0ELb0EEEJNS5_IJSG_SF_SG_EEENS5_IJNSR_ISG_SC_EENSR_INS5_IJNSA_ILi32EEESB_EEENS5_IJSC_SG_EEEEEEEEaSI_aSI_NS1D_6fusion15FusionCallbacksIS1H_NS1P_17LinearCombinationIaiaiLNS_15FloatRoundStyleE2EEES1I_S1O_JEEENS4_5SM1004TMEM4LOAD26SM100_TMEM_LOAD_32dp32b32xENS4_13SM90_TMA_LOADENS10_INS11_ILi1ELi4ELi3EEES14_NSR_INS5_IJS15_S1K_EEENS5_IJS1K_SC_EEEEEEENS4_39AutoVectorizingCopyWithAssumedAlignmentILi128EEENS4_14SM90_TMA_STOREES24_S26_S26_EEEvvEEEEvNT_6ParamsE)
        /*091c*/ 	.short	0x0380
        /*091e*/ 	.short	0x0800


	//----- nvinfo : EIATTR_SW_WAR
	.align		4
.L_55:
        /*0920*/ 	.byte	0x04, 0x36
        /*0922*/ 	.short	(.L_57 - .L_56)
.L_56:
        /*0924*/ 	.word	0x00000008
.L_57:


//--------------------- .nv.callgraph             --------------------------
	.section	.nv.callgraph,"",@"SHT_CUDA_CALLGRAPH"
	.align	4
	.sectionentsize	8
	.align		4
        /*0000*/ 	.word	0x00000000
	.align		4
        /*0004*/ 	.word	0xffffffff
	.align		4
        /*0008*/ 	.word	index@(_ZN7cutlass13device_kernelINS_4gemm6kernel13GemmUniversalIN4cute5tupleIJiiiiEEENS1_10collective13CollectiveMmaINS1_35MainloopSm100TmaUmmaWarpSpecializedILi4ELi2ELi4ENS5_IJNS4_1CILi2EEESB_NSA_ILi1EEEEEEEENS5_IJNSA_ILi128EEESF_NSA_ILi64EEEEEEaNS5_IJlSC_lEEEaSI_NS4_8TiledMMAINS4_8MMA_AtomIJNS4_21SM100_MMA_S8_2x1SM_SSIaaiLi128ELi128ELNS4_4UMMA5MajorE0ELSN_0ELNSM_8SaturateE0EEEEEENS4_6LayoutINS5_IJSC_SC_SC_EEENS5_IJNSA_ILi0EEEST_ST_EEEEENS5_IJNS4_10UnderscoreESW_SW_EEEEENS4_28SM100_TMA_2SM_LOAD_MULTICASTENS4_14ComposedLayoutINS4_7SwizzleILi2ELi4ELi3EEENS4_18smem_ptr_flag_bitsILi8EEENSR_INS5_IJNSA_ILi8EEESG_EEENS5_IJSG_SC_EEEEEEEvNS4_8identityENS4_18SM100_TMA_2SM_LOADES19_vS1A_EENS_8epilogue10collective18CollectiveEpilogueINS1D_23Sm100TmaWarpSpecializedILi2ELi2ELi32ELb0ELb0EEEJNS5_IJSG_SF_SG_EEENS5_IJNSR_ISG_SC_EENSR_INS5_IJNSA_ILi32EEESB_EEENS5_IJSC_SG_EEEEEEEEaSI_aSI_NS1D_6fusion15FusionCallbacksIS1H_NS1P_17LinearCombinationIaiaiLNS_15FloatRoundStyleE2EEES1I_S1O_JEEENS4_5SM1004TMEM4LOAD26SM100_TMEM_LOAD_32dp32b32xENS4_13SM90_TMA_LOADENS10_INS11_ILi1ELi4ELi3EEES14_NSR_INS5_IJS15_S1K_EEENS5_IJS1K_SC_EEEEEEENS4_39AutoVectorizingCopyWithAssumedAlignmentILi128EEENS4_14SM90_TMA_STOREES24_S26_S26_EEEvvEEEEvNT_6ParamsE)
	.align		4
        /*000c*/ 	.word	index@(__assertfail)
	.align		4
        /*0010*/ 	.word	0x00000000
	.align		4
        /*0014*/ 	.word	0xfffffffe
	.align		4
        /*0018*/ 	.word	0x00000000
	.align		4
        /*001c*/ 	.word	0xfffffffd
	.align		4
        /*0020*/ 	.word	0x00000000
	.align		4
        /*0024*/ 	.word	0xfffffffc


//--------------------- .nv.constant4             --------------------------
	.section	.nv.constant4,"a",@progbits
	.align	8
	.align		8
.nv.constant4:
        /*0000*/ 	.dword	__assertfail
	.align		8
        /*0008*/ 	.dword	__unnamed_1
	.align		8
        /*0010*/ 	.dword	__unnamed_2
	.align		8
        /*0018*/ 	.dword	_ZN40_INTERNAL_aa27db51_4_k_cu_11013764_106584cuda3std3__45__cpo5beginE
	.align		8
        /*0020*/ 	.dword	_ZN40_INTERNAL_aa27db51_4_k_cu_11013764_106584cuda3std3__45__cpo3endE
	.align		8
        /*0028*/ 	.dword	_ZN40_INTERNAL_aa27db51_4_k_cu_11013764_106584cuda3std3__45__cpo6cbeginE
	.align		8
        /*0030*/ 	.dword	_ZN40_INTERNAL_aa27db51_4_k_cu_11013764_106584cuda3std3__45__cpo4cendE
	.align		8
        /*0038*/ 	.dword	_ZN40_INTERNAL_aa27db51_4_k_cu_11013764_106584cuda3std3__442_GLOBAL__N__aa27db51_4_k_cu_11013764_106586ignoreE
	.align		8
        /*0040*/ 	.dword	_ZN40_INTERNAL_aa27db51_4_k_cu_11013764_106584cuda3std3__419piecewise_constructE
	.align		8
        /*0048*/ 	.dword	_ZN40_INTERNAL_aa27db51_4_k_cu_11013764_106584cuda3std3__48in_placeE
	.align		8
        /*0050*/ 	.dword	_ZN40_INTERNAL_aa27db51_4_k_cu_11013764_106584cuda3std6ranges3__45__cpo4swapE
	.align		8
        /*0058*/ 	.dword	_ZN40_INTERNAL_aa27db51_4_k_cu_11013764_106584cuda3std6ranges3__45__cpo9iter_moveE
	.align		8
        /*0060*/ 	.dword	_ZN40_INTERNAL_aa27db51_4_k_cu_11013764_106584cute7productE
	.align		8
        /*0068*/ 	.dword	_ZN40_INTERNAL_aa27db51_4_k_cu_11013764_106584cute1_E
	.align		8
        /*0070*/ 	.dword	$str$25
	.align		8
        /*0078*/ 	.dword	$str$26
	.align		8
        /*0080*/ 	.dword	$str$27
	.align		8
        /*0088*/ 	.dword	$str$28


//--------------------- .text._ZN7cutlass13device_kernelINS_4gemm6kernel13GemmUniversalIN4cute5tupleIJiiiiEEENS1_10collective13CollectiveMmaINS1_35MainloopSm100TmaUmmaWarpSpecializedILi4ELi2ELi4ENS5_IJNS4_1CILi2EEESB_NSA_ILi1EEEEEEEENS5_IJNSA_ILi128EEESF_NSA_ILi64EEEEEEaNS5_IJlSC_lEEEaSI_NS4_8TiledMMAINS4_8MMA_AtomIJNS4_21SM100_MMA_S8_2x1SM_SSIaaiLi128ELi128ELNS4_4UMMA5MajorE0ELSN_0ELNSM_8SaturateE0EEEEEENS4_6LayoutINS5_IJSC_SC_SC_EEENS5_IJNSA_ILi0EEEST_ST_EEEEENS5_IJNS4_10UnderscoreESW_SW_EEEEENS4_28SM100_TMA_2SM_LOAD_MULTICASTENS4_14ComposedLayoutINS4_7SwizzleILi2ELi4ELi3EEENS4_18smem_ptr_flag_bitsILi8EEENSR_INS5_IJNSA_ILi8EEESG_EEENS5_IJSG_SC_EEEEEEEvNS4_8identityENS4_18SM100_TMA_2SM_LOADES19_vS1A_EENS_8epilogue10collective18CollectiveEpilogueINS1D_23Sm100TmaWarpSpecializedILi2ELi2ELi32ELb0ELb0EEEJNS5_IJSG_SF_SG_EEENS5_IJNSR_ISG_SC_EENSR_INS5_IJNSA_ILi32EEESB_EEENS5_IJSC_SG_EEEEEEEEaSI_aSI_NS1D_6fusion15FusionCallbacksIS1H_NS1P_17LinearCombinationIaiaiLNS_15FloatRoundStyleE2EEES1I_S1O_JEEENS4_5SM1004TMEM4LOAD26SM100_TMEM_LOAD_32dp32b32xENS4_13SM90_TMA_LOADENS10_INS11_ILi1ELi4ELi3EEES14_NSR_INS5_IJS15_S1K_EEENS5_IJS1K_SC_EEEEEEENS4_39AutoVectorizingCopyWithAssumedAlignmentILi128EEENS4_14SM90_TMA_STOREES24_S26_S26_EEEvvEEEEvNT_6ParamsE --------------------------
	.section	.text._ZN7cutlass13device_kernelINS_4gemm6kernel13GemmUniversalIN4cute5tupleIJiiiiEEENS1_10collective13CollectiveMmaINS1_35MainloopSm100TmaUmmaWarpSpecializedILi4ELi2ELi4ENS5_IJNS4_1CILi2EEESB_NSA_ILi1EEEEEEEENS5_IJNSA_ILi128EEESF_NSA_ILi64EEEEEEaNS5_IJlSC_lEEEaSI_NS4_8TiledMMAINS4_8MMA_AtomIJNS4_21SM100_MMA_S8_2x1SM_SSIaaiLi128ELi128ELNS4_4UMMA5MajorE0ELSN_0ELNSM_8SaturateE0EEEEEENS4_6LayoutINS5_IJSC_SC_SC_EEENS5_IJNSA_ILi0EEEST_ST_EEEEENS5_IJNS4_10UnderscoreESW_SW_EEEEENS4_28SM100_TMA_2SM_LOAD_MULTICASTENS4_14ComposedLayoutINS4_7SwizzleILi2ELi4ELi3EEENS4_18smem_ptr_flag_bitsILi8EEENSR_INS5_IJNSA_ILi8EEESG_EEENS5_IJSG_SC_EEEEEEEvNS4_8identityENS4_18SM100_TMA_2SM_LOADES19_vS1A_EENS_8epilogue10collective18CollectiveEpilogueINS1D_23Sm100TmaWarpSpecializedILi2ELi2ELi32ELb0ELb0EEEJNS5_IJSG_SF_SG_EEENS5_IJNSR_ISG_SC_EENSR_INS5_IJNSA_ILi32EEESB_EEENS5_IJSC_SG_EEEEEEEEaSI_aSI_NS1D_6fusion15FusionCallbacksIS1H_NS1P_17LinearCombinationIaiaiLNS_15FloatRoundStyleE2EEES1I_S1O_JEEENS4_5SM1004TMEM4LOAD26SM100_TMEM_LOAD_32dp32b32xENS4_13SM90_TMA_LOADENS10_INS11_ILi1ELi4ELi3EEES14_NSR_INS5_IJS15_S1K_EEENS5_IJS1K_SC_EEEEEEENS4_39AutoVectorizingCopyWithAssumedAlignmentILi128EEENS4_14SM90_TMA_STOREES24_S26_S26_EEEvvEEEEvNT_6ParamsE,"ax",@progbits
	.align	128
.text._ZN7cutlass13device_kernelINS_4gemm6kernel13GemmUniversalIN4cute5tupleIJiiiiEEENS1_10collective13CollectiveMmaINS1_35MainloopSm100TmaUmmaWarpSpecializedILi4ELi2ELi4ENS5_IJNS4_1CILi2EEESB_NSA_ILi1EEEEEEEENS5_IJNSA_ILi128EEESF_NSA_ILi64EEEEEEaNS5_IJlSC_lEEEaSI_NS4_8TiledMMAINS4_8MMA_AtomIJNS4_21SM100_MMA_S8_2x1SM_SSIaaiLi128ELi128ELNS4_4UMMA5MajorE0ELSN_0ELNSM_8SaturateE0EEEEEENS4_6LayoutINS5_IJSC_SC_SC_EEENS5_IJNSA_ILi0EEEST_ST_EEEEENS5_IJNS4_10UnderscoreESW_SW_EEEEENS4_28SM100_TMA_2SM_LOAD_MULTICASTENS4_14ComposedLayoutINS4_7SwizzleILi2ELi4ELi3EEENS4_18smem_ptr_flag_bitsILi8EEENSR_INS5_IJNSA_ILi8EEESG_EEENS5_IJSG_SC_EEEEEEEvNS4_8identityENS4_18SM100_TMA_2SM_LOADES19_vS1A_EENS_8epilogue10collective18CollectiveEpilogueINS1D_23Sm100TmaWarpSpecializedILi2ELi2ELi32ELb0ELb0EEEJNS5_IJSG_SF_SG_EEENS5_IJNSR_ISG_SC_EENSR_INS5_IJNSA_ILi32EEESB_EEENS5_IJSC_SG_EEEEEEEEaSI_aSI_NS1D_6fusion15FusionCallbacksIS1H_NS1P_17LinearCombinationIaiaiLNS_15FloatRoundStyleE2EEES1I_S1O_JEEENS4_5SM1004TMEM4LOAD26SM100_TMEM_LOAD_32dp32b32xENS4_13SM90_TMA_LOADENS10_INS11_ILi1ELi4ELi3EEES14_NSR_INS5_IJS15_S1K_EEENS5_IJS1K_SC_EEEEEEENS4_39AutoVectorizingCopyWithAssumedAlignmentILi128EEENS4_14SM90_TMA_STOREES24_S26_S26_EEEvvEEEEvNT_6ParamsE:
        .type           _ZN7cutlass13device_kernelINS_4gemm6kernel13GemmUniversalIN4cute5tupleIJiiiiEEENS1_10collective13CollectiveMmaINS1_35MainloopSm100TmaUmmaWarpSpecializedILi4ELi2ELi4ENS5_IJNS4_1CILi2EEESB_NSA_ILi1EEEEEEEENS5_IJNSA_ILi128EEESF_NSA_ILi64EEEEEEaNS5_IJlSC_lEEEaSI_NS4_8TiledMMAINS4_8MMA_AtomIJNS4_21SM100_MMA_S8_2x1SM_SSIaaiLi128ELi128ELNS4_4UMMA5MajorE0ELSN_0ELNSM_8SaturateE0EEEEEENS4_6LayoutINS5_IJSC_SC_SC_EEENS5_IJNSA_ILi0EEEST_ST_EEEEENS5_IJNS4_10UnderscoreESW_SW_EEEEENS4_28SM100_TMA_2SM_LOAD_MULTICASTENS4_14ComposedLayoutINS4_7SwizzleILi2ELi4ELi3EEENS4_18smem_ptr_flag_bitsILi8EEENSR_INS5_IJNSA_ILi8EEESG_EEENS5_IJSG_SC_EEEEEEEvNS4_8identityENS4_18SM100_TMA_2SM_LOADES19_vS1A_EENS_8epilogue10collective18CollectiveEpilogueINS1D_23Sm100TmaWarpSpecializedILi2ELi2ELi32ELb0ELb0EEEJNS5_IJSG_SF_SG_EEENS5_IJNSR_ISG_SC_EENSR_INS5_IJNSA_ILi32EEESB_EEENS5_IJSC_SG_EEEEEEEEaSI_aSI_NS1D_6fusion15FusionCallbacksIS1H_NS1P_17LinearCombinationIaiaiLNS_15FloatRoundStyleE2EEES1I_S1O_JEEENS4_5SM1004TMEM4LOAD26SM100_TMEM_LOAD_32dp32b32xENS4_13SM90_TMA_LOADENS10_INS11_ILi1ELi4ELi3EEES14_NSR_INS5_IJS15_S1K_EEENS5_IJS1K_SC_EEEEEEENS4_39AutoVectorizingCopyWithAssumedAlignmentILi128EEENS4_14SM90_TMA_STOREES24_S26_S26_EEEvvEEEEvNT_6ParamsE,@function
        .size           _ZN7cutlass13device_kernelINS_4gemm6kernel13GemmUniversalIN4cute5tupleIJiiiiEEENS1_10collective13CollectiveMmaINS1_35MainloopSm100TmaUmmaWarpSpecializedILi4ELi2ELi4ENS5_IJNS4_1CILi2EEESB_NSA_ILi1EEEEEEEENS5_IJNSA_ILi128EEESF_NSA_ILi64EEEEEEaNS5_IJlSC_lEEEaSI_NS4_8TiledMMAINS4_8MMA_AtomIJNS4_21SM100_MMA_S8_2x1SM_SSIaaiLi128ELi128ELNS4_4UMMA5MajorE0ELSN_0ELNSM_8SaturateE0EEEEEENS4_6LayoutINS5_IJSC_SC_SC_EEENS5_IJNSA_ILi0EEEST_ST_EEEEENS5_IJNS4_10UnderscoreESW_SW_EEEEENS4_28SM100_TMA_2SM_LOAD_MULTICASTENS4_14ComposedLayoutINS4_7SwizzleILi2ELi4ELi3EEENS4_18smem_ptr_flag_bitsILi8EEENSR_INS5_IJNSA_ILi8EEESG_EEENS5_IJSG_SC_EEEEEEEvNS4_8identityENS4_18SM100_TMA_2SM_LOADES19_vS1A_EENS_8epilogue10collective18CollectiveEpilogueINS1D_23Sm100TmaWarpSpecializedILi2ELi2ELi32ELb0ELb0EEEJNS5_IJSG_SF_SG_EEENS5_IJNSR_ISG_SC_EENSR_INS5_IJNSA_ILi32EEESB_EEENS5_IJSC_SG_EEEEEEEEaSI_aSI_NS1D_6fusion15FusionCallbacksIS1H_NS1P_17LinearCombinationIaiaiLNS_15FloatRoundStyleE2EEES1I_S1O_JEEENS4_5SM1004TMEM4LOAD26SM100_TMEM_LOAD_32dp32b32xENS4_13SM90_TMA_LOADENS10_INS11_ILi1ELi4ELi3EEES14_NSR_INS5_IJS15_S1K_EEENS5_IJS1K_SC_EEEEEEENS4_39AutoVectorizingCopyWithAssumedAlignmentILi128EEENS4_14SM90_TMA_STOREES24_S26_S26_EEEvvEEEEvNT_6ParamsE,(.L_x_163 - _ZN7cutlass13device_kernelINS_4gemm6kernel13GemmUniversalIN4cute5tupleIJiiiiEEENS1_10collective13CollectiveMmaINS1_35MainloopSm100TmaUmmaWarpSpecializedILi4ELi2ELi4ENS5_IJNS4_1CILi2EEESB_NSA_ILi1EEEEEEEENS5_IJNSA_ILi128EEESF_NSA_ILi64EEEEEEaNS5_IJlSC_lEEEaSI_NS4_8TiledMMAINS4_8MMA_AtomIJNS4_21SM100_MMA_S8_2x1SM_SSIaaiLi128ELi128ELNS4_4UMMA5MajorE0ELSN_0ELNSM_8SaturateE0EEEEEENS4_6LayoutINS5_IJSC_SC_SC_EEENS5_IJNSA_ILi0EEEST_ST_EEEEENS5_IJNS4_10UnderscoreESW_SW_EEEEENS4_28SM100_TMA_2SM_LOAD_MULTICASTENS4_14ComposedLayoutINS4_7SwizzleILi2ELi4ELi3EEENS4_18smem_ptr_flag_bitsILi8EEENSR_INS5_IJNSA_ILi8EEESG_EEENS5_IJSG_SC_EEEEEEEvNS4_8identityENS4_18SM100_TMA_2SM_LOADES19_vS1A_EENS_8epilogue10collective18CollectiveEpilogueINS1D_23Sm100TmaWarpSpecializedILi2ELi2ELi32ELb0ELb0EEEJNS5_IJSG_SF_SG_EEENS5_IJNSR_ISG_SC_EENSR_INS5_IJNSA_ILi32EEESB_EEENS5_IJSC_SG_EEEEEEEEaSI_aSI_NS1D_6fusion15FusionCallbacksIS1H_NS1P_17LinearCombinationIaiaiLNS_15FloatRoundStyleE2EEES1I_S1O_JEEENS4_5SM1004TMEM4LOAD26SM100_TMEM_LOAD_32dp32b32xENS4_13SM90_TMA_LOADENS10_INS11_ILi1ELi4ELi3EEES14_NSR_INS5_IJS15_S1K_EEENS5_IJS1K_SC_EEEEEEENS4_39AutoVectorizingCopyWithAssumedAlignmentILi128EEENS4_14SM90_TMA_STOREES24_S26_S26_EEEvvEEEEvNT_6ParamsE)
        .other          _ZN7cutlass13device_kernelINS_4gemm6kernel13GemmUniversalIN4cute5tupleIJiiiiEEENS1_10collective13CollectiveMmaINS1_35MainloopSm100TmaUmmaWarpSpecializedILi4ELi2ELi4ENS5_IJNS4_1CILi2EEESB_NSA_ILi1EEEEEEEENS5_IJNSA_ILi128EEESF_NSA_ILi64EEEEEEaNS5_IJlSC_lEEEaSI_NS4_8TiledMMAINS4_8MMA_AtomIJNS4_21SM100_MMA_S8_2x1SM_SSIaaiLi128ELi128ELNS4_4UMMA5MajorE0ELSN_0ELNSM_8SaturateE0EEEEEENS4_6LayoutINS5_IJSC_SC_SC_EEENS5_IJNSA_ILi0EEEST_ST_EEEEENS5_IJNS4_10UnderscoreESW_SW_EEEEENS4_28SM100_TMA_2SM_LOAD_MULTICASTENS4_14ComposedLayoutINS4_7SwizzleILi2ELi4ELi3EEENS4_18smem_ptr_flag_bitsILi8EEENSR_INS5_IJNSA_ILi8EEESG_EEENS5_IJSG_SC_EEEEEEEvNS4_8identityENS4_18SM100_TMA_2SM_LOADES19_vS1A_EENS_8epilogue10collective18CollectiveEpilogueINS1D_23Sm100TmaWarpSpecializedILi2ELi2ELi32ELb0ELb0EEEJNS5_IJSG_SF_SG_EEENS5_IJNSR_ISG_SC_EENSR_INS5_IJNSA_ILi32EEESB_EEENS5_IJSC_SG_EEEEEEEEaSI_aSI_NS1D_6fusion15FusionCallbacksIS1H_NS1P_17LinearCombinationIaiaiLNS_15FloatRoundStyleE2EEES1I_S1O_JEEENS4_5SM1004TMEM4LOAD26SM100_TMEM_LOAD_32dp32b32xENS4_13SM90_TMA_LOADENS10_INS11_ILi1ELi4ELi3EEES14_NSR_INS5_IJS15_S1K_EEENS5_IJS1K_SC_EEEEEEENS4_39AutoVectorizingCopyWithAssumedAlignmentILi128EEENS4_14SM90_TMA_STOREES24_S26_S26_EEEvvEEEEvNT_6ParamsE,@"STO_CUDA_ENTRY STV_DEFAULT"
_ZN7cutlass13device_kernelINS_4gemm6kernel13GemmUniversalIN4cute5tupleIJiiiiEEENS1_10collective13CollectiveMmaINS1_35MainloopSm100TmaUmmaWarpSpecializedILi4ELi2ELi4ENS5_IJNS4_1CILi2EEESB_NSA_ILi1EEEEEEEENS5_IJNSA_ILi128EEESF_NSA_ILi64EEEEEEaNS5_IJlSC_lEEEaSI_NS4_8TiledMMAINS4_8MMA_AtomIJNS4_21SM100_MMA_S8_2x1SM_SSIaaiLi128ELi128ELNS4_4UMMA5MajorE0ELSN_0ELNSM_8SaturateE0EEEEEENS4_6LayoutINS5_IJSC_SC_SC_EEENS5_IJNSA_ILi0EEEST_ST_EEEEENS5_IJNS4_10UnderscoreESW_SW_EEEEENS4_28SM100_TMA_2SM_LOAD_MULTICASTENS4_14ComposedLayoutINS4_7SwizzleILi2ELi4ELi3EEENS4_18smem_ptr_flag_bitsILi8EEENSR_INS5_IJNSA_ILi8EEESG_EEENS5_IJSG_SC_EEEEEEEvNS4_8identityENS4_18SM100_TMA_2SM_LOADES19_vS1A_EENS_8epilogue10collective18CollectiveEpilogueINS1D_23Sm100TmaWarpSpecializedILi2ELi2ELi32ELb0ELb0EEEJNS5_IJSG_SF_SG_EEENS5_IJNSR_ISG_SC_EENSR_INS5_IJNSA_ILi32EEESB_EEENS5_IJSC_SG_EEEEEEEEaSI_aSI_NS1D_6fusion15FusionCallbacksIS1H_NS1P_17LinearCombinationIaiaiLNS_15FloatRoundStyleE2EEES1I_S1O_JEEENS4_5SM1004TMEM4LOAD26SM100_TMEM_LOAD_32dp32b32xENS4_13SM90_TMA_LOADENS10_INS11_ILi1ELi4ELi3EEES14_NSR_INS5_IJS15_S1K_EEENS5_IJS1K_SC_EEEEEEENS4_39AutoVectorizingCopyWithAssumedAlignmentILi128EEENS4_14SM90_TMA_STOREES24_S26_S26_EEEvvEEEEvNT_6ParamsE:
[----:B------:R-:W1:Y:S01]  /*0000*/  LDC R1, c[0x0][0x37c] ;  /* 0x0000df00ff017b82 */ /* 0x000e620000000800 */
[----:B------:R-:W2:Y:S01]  /*0010*/  S2R R87, SR_TID.X ;  /* 0x0000000000577919 */ /* 0x000ea20000002100 */
[----:B------:R-:W3:Y:S06]  /*0020*/  LDCU.64 UR8, c[0x0][0x890] ;  /* 0x00011200ff0877ac */ /* 0x000eec0008000a00 */
[----:B------:R-:W4:Y:S01]  /*0030*/  S2UR UR46, SR_CgaCtaId ;  /* 0x00000000002e79c3 */ /* 0x000f220000008800 */
[----:B------:R-:W-:Y:S02]  /*0040*/  PRMT R76, RZ, 0x7610, R76 ;  /* 0x00007610ff4c7816 */ /* 0x000fe4000000004c */
[----:B------:R-:W-:Y:S01]  /*0050*/  ELECT P1, URZ, PT ;  /* 0x0000000000ff782f */ /* 0x000fe20003820000 */
[----:B---3--:R-:W-:-:S04]  /*0060*/  UISETP.NE.U32.AND UP0, UPT, UR8, URZ, UPT ;  /* 0x000000ff0800728c */ /* 0x008fc8000bf05070 */
[----:B------:R-:W-:Y:S02]  /*0070*/  UISETP.NE.AND.EX UP0, UPT, UR9, URZ, UPT, UP0 ;  /* 0x000000ff0900728c */ /* 0x000fe4000bf05300 */
[----:B----4-:R-:W-:Y:S02]  /*0080*/  ULOP3.LUT UR33, UR46, 0x1, URZ, 0xc0, !UPT ;  /* 0x000000012e217892 */ /* 0x010fe4000f8ec0ff */
[----:B------:R-:W-:Y:S01]  /*0090*/  ULOP3.LUT UR34, UR46, 0x1, URZ, 0x3c, !UPT ;  /* 0x000000012e227892 */ /* 0x000fe2000f8e3cff */
[----:B--2---:R-:W-:-:S05]  /*00a0*/  SHF.R.U32.HI R77, RZ, 0x5, R87 ;  /* 0x00000005ff4d7819 */ /* 0x004fca0000011657 */
[----:B------:R-:W2:Y:S02]  /*00b0*/  SHFL.IDX PT, R0, R77, RZ, 0x1f ;  /* 0x00001fff4d007589 */ /* 0x000ea400000e0000 */
[----:B--2---:R-:W-:Y:S01]  /*00c0*/  R2UR UR25, R0 ;  /* 0x00000000001972ca */ /* 0x004fe200000e0000 */
[----:B-1----:R-:W-:-:S14]  /*00d0*/  BRA.U UP0, `(.L_x_0) ;  /* 0x0000000100307547 */ /* 0x002fdc000b800000 */
[----:B------:R-:W1:Y:S02]  /*00e0*/  LDCU.64 UR4, c[0x0][0x888] ;  /* 0x00011100ff0477ac */ /* 0x000e640008000a00 */
[----:B-1----:R-:W-:-:S04]  /*00f0*/  UISETP.NE.U32.AND UP0, UPT, UR4, URZ, UPT ;  /* 0x000000ff0400728c */ /* 0x002fc8000bf05070 */
[----:B------:R-:W-:-:S09]  /*0100*/  UISETP.NE.AND.EX UP0, UPT, UR5, URZ, UPT, UP0 ;  /* 0x000000ff0500728c */ /* 0x000fd2000bf05300 */
[----:B------:R-:W-:Y:S05]  /*0110*/  BRA.U !UP0, `(.L_x_1) ;  /* 0x0000000108147547 */ /* 0x000fea000b800000 */
[----:B------:R-:W1:Y:S01]  /*0120*/  LDC.64 R40, c[0x0][0x888] ;  /* 0x00022200ff287b82 */ /* 0x000e620000000a00 */
[----:B------:R-:W1:Y:S02]  /*0130*/  LDCU.64 UR4, c[0x0][0x358] ;  /* 0x00006b00ff0477ac */ /* 0x000e640008000a00 */
[----:B-1----:R1:W5:Y:S01]  /*0140*/  LDG.E R40, desc[UR4][R40.64] ;  /* 0x0000000428287981 */ /* 0x002362000c1e1900 */
[----:B------:R-:W-:Y:S01]  /*0150*/  HFMA2 R76, -RZ, RZ, 0, 5.9604644775390625e-08 ;  /* 0x00000001ff4c7431 */ /* 0x000fe200000001ff */
[----:B------:R-:W-:Y:S05]  /*0160*/  BRA `(.L_x_0) ;  /* 0x00000000000c7947 */ /* 0x000fea0003800000 */
.L_x_1:
[----:B------:R-:W1:Y:S01]  /*0170*/  LDCU UR4, c[0x0][0x880] ;  /* 0x00011000ff0477ac */ /* 0x000e620008000800 */
[----:B------:R-:W-:Y:S01]  /*0180*/  HFMA2 R76, -RZ, RZ, 0, 5.9604644775390625e-08 ;  /* 0x00000001ff4c7431 */ /* 0x000fe200000001ff */
[----:B-1----:R-:W-:-:S07]  /*0190*/  MOV R40, UR4 ;  /* 0x0000000400287c02 */ /* 0x002fce0008000f00 */
.L_x_0:
[----:B------:R-:W2:Y:S02]  /*01a0*/  LDCU.64 UR4, c[0x0][0x8b0] ;  /* 0x00011600ff0477ac */ /* 0x000ea40008000a00 */
[----:B--2---:R-:W-:-:S04]  /*01b0*/  UISETP.NE.U32.AND UP0, UPT, UR4, URZ, UPT ;  /* 0x000000ff0400728c */ /* 0x004fc8000bf05070 */
[----:B------:R-:W-:-:S09]  /*01c0*/  UISETP.NE.AND.EX UP0, UPT, UR5, URZ, UPT, UP0 ;  /* 0x000000ff0500728c */ /* 0x000fd2000bf05300 */
[----:B------:R-:W-:Y:S05]  /*01d0*/  BRA.U UP0, `(.L_x_2) ;  /* 0x0000000100287547 */ /* 0x000fea000b800000 */
[----:B------:R-:W2:Y:S02]  /*01e0*/  LDCU.64 UR4, c[0x0][0x8a8] ;  /* 0x00011500ff0477ac */ /* 0x000ea40008000a00 */
[----:B--2---:R-:W-:-:S04]  /*01f0*/  UISETP.NE.U32.AND UP0, UPT, UR4, URZ, UPT ;  /* 0x000000ff0400728c */ /* 0x004fc8000bf05070 */
[----:B------:R-:W-:-:S09]  /*0200*/  UISETP.NE.AND.EX UP0, UPT, UR5, URZ, UPT, UP0 ;  /* 0x000000ff0500728c */ /* 0x000fd2000bf05300 */
[----:B------:R-:W-:Y:S05]  /*0210*/  BRA.U !UP0, `(.L_x_3) ;  /* 0x0000000108107547 */ /* 0x000fea000b800000 */
[----:B------:R-:W2:Y:S01]  /*0220*/  LDC.64 R38, c[0x0][0x8a8] ;  /* 0x00022a00ff267b82 */ /* 0x000ea20000000a00 */
[----:B------:R-:W2:Y:S02]  /*0230*/  LDCU.64 UR4, c[0x0][0x358] ;  /* 0x00006b00ff0477ac */ /* 0x000ea40008000a00 */
[----:B--2---:R2:W5:Y:S01]  /*0240*/  LDG.E R38, desc[UR4][R38.64] ;  /* 0x0000000426267981 */ /* 0x004562000c1e1900 */
[----:B------:R-:W-:Y:S05]  /*0250*/  BRA `(.L_x_2) ;  /* 0x0000000000087947 */ /* 0x000fea0003800000 */
.L_x_3:
[----:B------:R-:W2:Y:S02]  /*0260*/  LDCU UR4, c[0x0][0x8a0] ;  /* 0x00011400ff0477ac */ /* 0x000ea40008000800 */
[----:B--2---:R-:W-:Y:S02]  /*0270*/  MOV R38, UR4 ;  /* 0x0000000400267c02 */ /* 0x004fe40008000f00 */
.L_x_2:
[----:B------:R-:W-:Y:S01]  /*0280*/  IMAD.U32 R0, RZ, RZ, UR25 ;  /* 0x00000019ff007e24 */ /* 0x000fe2000f8e00ff */
[----:B------:R-:W-:Y:S04]  /*0290*/  BSSY.RECONVERGENT B0, `(.L_x_4) ;  /* 0x000000c000007945 */ /* 0x000fe80003800200 */
[C---:B------:R-:W-:Y:S02]  /*02a0*/  ISETP.NE.OR P2, PT, R0.reuse, 0x1, !P1 ;  /* 0x000000010000780c */ /* 0x040fe40004f45670 */
[----:B------:R-:W-:-:S11]  /*02b0*/  ISETP.NE.OR P0, PT, R0, 0x3, !P1 ;  /* 0x000000030000780c */ /* 0x000fd60004f05670 */
[----:B------:R-:W-:Y:S05]  /*02c0*/  @P2 BRA `(.L_x_5) ;  /* 0x0000000000202947 */ /* 0x000fea0003800000 */
[----:B------:R-:W3:Y:S02]  /*02d0*/  LDCU.64 UR4, c[0x0][0x348] ;  /* 0x00006900ff0477ac */ /* 0x000ee40008000a00 */
[----:B---3--:R-:W-:Y:S02]  /*02e0*/  UIADD3 UR6, UP1, UPT, UR4, 0x80, URZ ;  /* 0x0000008004067890 */ /* 0x008fe4000ff3e0ff */
[----:B------:R-:W-:Y:S02]  /*02f0*/  UIADD3 UR4, UP0, UPT, UR4, 0x180, URZ ;  /* 0x0000018004047890 */ /* 0x000fe4000ff1e0ff */
[----:B------:R-:W-:Y:S02]  /*0300*/  UIADD3.X UR7, UPT, UPT, URZ, UR5, URZ, UP1, !UPT ;  /* 0x00000005ff077290 */ /* 0x000fe40008ffe4ff */
[----:B------:R-:W-:-:S07]  /*0310*/  UIADD3.X UR5, UPT, UPT, URZ, UR5, URZ, UP0, !UPT ;  /* 0x00000005ff057290 */ /* 0x000fce00087fe4ff */
[----:B------:R3:W-:Y:S02]  /*0320*/  UTMACCTL.PF [UR6] ;  /* 0x00000000060079b9 */ /* 0x0007e40008040000 */
[----:B------:R3:W-:Y:S02]  /*0330*/  UTMACCTL.PF [UR4] ;  /* 0x00000000040079b9 */ /* 0x0007e40008040000 */
[----:B---3--:R-:W-:Y:S01]  /*0340*/  NOP ;  /* 0x0000000000007918 */ /* 0x008fe20000000000 */
.L_x_5:
[----:B------:R-:W-:Y:S05]  /*0350*/  BSYNC.RECONVERGENT B0 ;  /* 0x0000000000007941 */ /* 0x000fea0003800200 */
.L_x_4:
[----:B------:R-:W-:Y:S04]  /*0360*/  BSSY.RECONVERGENT B0, `(.L_x_6) ;  /* 0x000000a000007945 */ /* 0x000fe80003800200 */
        /* <DEDUP_REMOVED lines=9> */
.L_x_7:
[----:B------:R-:W-:Y:S05]  /*0400*/  BSYNC.RECONVERGENT B0 ;  /* 0x0000000000007941 */ /* 0x000fea0003800200 */
.L_x_6:
[----:B------:R-:W3:Y:S01]  /*0410*/  LDCU.64 UR4, c[0x0][0x888] ;  /* 0x00011100ff0477ac */ /* 0x000ee20008000a00 */
[----:B------:R-:W-:Y:S02]  /*0420*/  UISETP.EQ.U32.AND UP1, UPT, UR8, URZ, UPT ;  /* 0x000000ff0800728c */ /* 0x000fe4000bf22070 */
[----:B------:R-:W-:Y:S02]  /*0430*/  UPLOP3.LUT UP3, UPT, UPT, UPT, UPT, 0x80, 0x8 ;  /* 0x000000000008789c */ /* 0x000fe40003f6f070 */
[----:B---3--:R-:W-:-:S04]  /*0440*/  UISETP.NE.U32.AND UP0, UPT, UR4, URZ, UPT ;  /* 0x000000ff0400728c */ /* 0x008fc8000bf05070 */
[----:B------:R-:W-:-:S04]  /*0450*/  UISETP.NE.AND.EX UP0, UPT, UR5, URZ, UPT, UP0 ;  /* 0x000000ff0500728c */ /* 0x000fc8000bf05300 */
[----:B------:R-:W-:-:S04]  /*0460*/  UISETP.EQ.OR.EX UP2, UPT, UR9, URZ, !UP0, UP1 ;  /* 0x000000ff0900728c */ /* 0x000fc8000c742710 */
[----:B------:R-:W-:-:S06]  /*0470*/  UP2UR UR4, UPR, URZ, 0x4 ;  /* 0x00000004ff047883 */ /* 0x000fcc0008000000 */
[----:B------:R-:W-:Y:S01]  /*0480*/  MOV R79, UR4 ;  /* 0x00000004004f7c02 */ /* 0x000fe20008000f00 */
[----:B------:R-:W-:Y:S06]  /*0490*/  BRA.U !UP2, `(.L_x_8) ;  /* 0x000000010a207547 */ /* 0x000fec000b800000 */
[----:B-----5:R-:W-:Y:S01]  /*04a0*/  R2UR UR5, R40 ;  /* 0x00000000280572ca */ /* 0x020fe200000e0000 */
[----:B------:R-:W-:Y:S02]  /*04b0*/  UISETP.NE.U32.AND UP1, UPT, UR8, URZ, UPT ;  /* 0x000000ff0800728c */ /* 0x000fe4000bf25070 */
[----:B------:R-:W-:Y:S02]  /*04c0*/  USEL UR4, URZ, 0xffffffff, UP0 ;  /* 0xffffffffff047887 */ /* 0x000fe40008000000 */
[----:B------:R-:W-:-:S08]  /*04d0*/  UISETP.NE.AND.EX UP1, UPT, UR9, URZ, UPT, UP1 ;  /* 0x000000ff0900728c */ /* 0x000fd0000bf25310 */
[----:B------:R-:W-:-:S04]  /*04e0*/  UISETP.NE.AND UP0, UPT, UR5, URZ, UPT ;  /* 0x000000ff0500728c */ /* 0x000fc8000bf05270 */
[----:B------:R-:W-:-:S04]  /*04f0*/  @!UP1 USEL UR4, URZ, 0xffffffff, UP0 ;  /* 0xffffffffff049887 */ /* 0x000fc80008000000 */
[----:B------:R-:W-:-:S04]  /*0500*/  ULOP3.LUT UR4, UR4, 0x1, URZ, 0xc0, !UPT ;  /* 0x0000000104047892 */ /* 0x000fc8000f8ec0ff */
[----:B------:R-:W-:-:S11]  /*0510*/  UISETP.NE.U32.AND UP3, UPT, UR4, 0x1, UPT ;  /* 0x000000010400788c */ /* 0x000fd6000bf65070 */
.L_x_8:
[----:B------:R-:W3:Y:S01]  /*0520*/  SHFL.IDX PT, R0, R77, RZ, 0x1f ;  /* 0x00001fff4d007589 */ /* 0x000ee200000e0000 */
[----:B------:R-:W-:-:S04]  /*0530*/  UISETP.NE.AND UP0, UPT, UR25, 0x2, UPT ;  /* 0x000000021900788c */ /* 0x000fc8000bf05270 */
[----:B------:R-:W-:Y:S02]  /*0540*/  UISETP.EQ.AND UP1, UPT, UR33, URZ, !UP0 ;  /* 0x000000ff2100728c */ /* 0x000fe4000c722270 */
[----:B------:R-:W-:-:S04]  /*0550*/  USEL UR41, URZ, 0x1, UP0 ;  /* 0x00000001ff297887 */ /* 0x000fc80008000000 */
[----:B------:R-:W-:Y:S02]  /*0560*/  PLOP3.LUT P3, PT, P1, PT, UP1, 0x80, 0x8 ;  /* 0x000000000008781c */ /* 0x000fe40000f6f018 */
[----:B---3--:R-:W-:-:S13]  /*0570*/  ISETP.NE.AND P0, PT, R0, RZ, PT ;  /* 0x000000ff0000720c */ /* 0x008fda0003f05270 */
[----:B------:R-:W-:Y:S05]  /*0580*/  @P0 BRA `(.L_x_9) ;  /* 0x0000000000540947 */ /* 0x000fea0003800000 */
[----:B------:R-:W-:Y:S01]  /*0590*/  UMOV UR4, 0x400 ;  /* 0x0000040000047882 */ /* 0x000fe20000000000 */
[----:B------:R-:W-:Y:S01]  /*05a0*/  UMOV UR8, 0x1 ;  /* 0x0000000100087882 */ /* 0x000fe20000000000 */
[----:B------:R-:W-:Y:S01]  /*05b0*/  UMOV UR6, 0x2 ;  /* 0x0000000200067882 */ /* 0x000fe20000000000 */
[----:B------:R-:W-:Y:S02]  /*05c0*/  ULEA UR4, UR46, UR4, 0x18 ;  /* 0x000000042e047291 */ /* 0x000fe4000f8ec0ff */
[----:B------:R-:W-:-:S04]  /*05d0*/  UIADD3 UR8, UPT, UPT, -UR8, 0x100000, URZ ;  /* 0x0010000008087890 */ /* 0x000fc8000fffe1ff */
[----:B------:R-:W-:Y:S02]  /*05e0*/  USHF.L.U32 UR9, UR8, 0xb, URZ ;  /* 0x0000000b08097899 */ /* 0x000fe400080006ff */
[----:B------:R-:W-:Y:S02]  /*05f0*/  USHF.L.U32 UR8, UR8, 0x1, URZ ;  /* 0x0000000108087899 */ /* 0x000fe400080006ff */
[----:B------:R-:W-:-:S04]  /*0600*/  UIADD3 UR6, UPT, UPT, -UR6, 0x100000, URZ ;  /* 0x0010000006067890 */ /* 0x000fc8000fffe1ff */
[----:B------:R-:W-:Y:S02]  /*0610*/  USHF.L.U32 UR7, UR6, 0xb, URZ ;  /* 0x0000000b06077899 */ /* 0x000fe400080006ff */
[----:B------:R-:W-:Y:S01]  /*0620*/  USHF.L.U32 UR6, UR6, 0x1, URZ ;  /* 0x0000000106067899 */ /* 0x000fe200080006ff */
[----:B------:R-:W-:Y:S01]  /*0630*/  ELECT P0, URZ, PT ;  /* 0x0000000000ff782f */ /* 0x000fe20003800000 */
[----:B------:R-:W3:Y:S02]  /*0640*/  FENCE.VIEW.ASYNC.S ;  /* 0x00000000000073c6 */ /* 0x000ee40000000000 */
[----:B---3--:R3:W4:Y:S08]  /*0650*/  SYNCS.EXCH.64 URZ, [UR4], UR8 ;  /* 0x0000000804ff75b2 */ /* 0x0087300008000100 */
[----:B------:R3:W1:Y:S01]  /*0660*/  SYNCS.EXCH.64 URZ, [UR4+0x20], UR6 ;  /* 0x0000200604ff75b2 */ /* 0x0006620008000100 */
[----:B------:R3:W1:Y:S01]  /*0670*/  SYNCS.EXCH.64 URZ, [UR4+0x8], UR8 ;  /* 0x0000080804ff75b2 */ /* 0x0006620008000100 */
[----:B------:R3:W1:Y:S01]  /*0680*/  SYNCS.EXCH.64 URZ, [UR4+0x28], UR6 ;  /* 0x0000280604ff75b2 */ /* 0x0006620008000100 */
[----:B------:R3:W1:Y:S01]  /*0690*/  SYNCS.EXCH.64 URZ, [UR4+0x10], UR8 ;  /* 0x0000100804ff75b2 */ /* 0x0006620008000100 */
[----:B------:R3:W1:Y:S01]  /*06a0*/  SYNCS.EXCH.64 URZ, [UR4+0x30], UR6 ;  /* 0x0000300604ff75b2 */ /* 0x0006620008000100 */
[----:B------:R3:W1:Y:S01]  /*06b0*/  SYNCS.EXCH.64 URZ, [UR4+0x18], UR8 ;  /* 0x0000180804ff75b2 */ /* 0x0006620008000100 */
[----:B------:R3:W1:Y:S01]  /*06c0*/  SYNCS.EXCH.64 URZ, [UR4+0x38], UR6 ;  /* 0x0000380604ff75b2 */ /* 0x0006620008000100 */
[----:B------:R-:W-:Y:S01]  /*06d0*/  NOP ;  /* 0x0000000000007918 */ /* 0x000fe20000000000 */
.L_x_9:
[----:B------:R-:W2:Y:S01]  /*06e0*/  SHFL.IDX PT, R0, R77, RZ, 0x1f ;  /* 0x00001fff4d007589 */ /* 0x000ea200000e0000 */
[----:B------:R-:W-:Y:S01]  /*06f0*/  NOP ;  /* 0x0000000000007918 */ /* 0x000fe20000000000 */
[----:B--2---:R-:W-:-:S13]  /*0700*/  ISETP.NE.AND P0, PT, R0, 0x1, PT ;  /* 0x000000010000780c */ /* 0x004fda0003f05270 */
[----:B------:R-:W-:Y:S05]  /*0710*/  @P0 BRA `(.L_x_10) ;  /* 0x0000000000440947 */ /* 0x000fea0003800000 */
[----:B---3--:R-:W-:Y:S01]  /*0720*/  UMOV UR4, 0x400 ;  /* 0x0000040000047882 */ /* 0x008fe20000000000 */
        /* <DEDUP_REMOVED lines=10> */
[----:B------:R-:W2:Y:S02]  /*07d0*/  FENCE.VIEW.ASYNC.S ;  /* 0x00000000000073c6 */ /* 0x000ea40000000000 */
[----:B--2---:R2:W3:Y:S08]  /*07e0*/  SYNCS.EXCH.64 URZ, [UR4+0x40], UR8 ;  /* 0x0000400804ff75b2 */ /* 0x0044f00008000100 */
[----:B------:R2:W1:Y:S01]  /*07f0*/  SYNCS.EXCH.64 URZ, [UR4+0x50], UR6 ;  /* 0x0000500604ff75b2 */ /* 0x0004620008000100 */
[----:B------:R2:W1:Y:S01]  /*0800*/  SYNCS.EXCH.64 URZ, [UR4+0x48], UR8 ;  /* 0x0000480804ff75b2 */ /* 0x0004620008000100 */
[----:B------:R2:W1:Y:S01]  /*0810*/  SYNCS.EXCH.64 URZ, [UR4+0x58], UR6 ;  /* 0x0000580604ff75b2 */ /* 0x0004620008000100 */
[----:B------:R-:W-:Y:S01]  /*0820*/  NOP ;  /* 0x0000000000007918 */ /* 0x000fe20000000000 */
.L_x_10:
[----:B------:R-:W4:Y:S01]  /*0830*/  SHFL.IDX PT, R0, R77, RZ, 0x1f ;  /* 0x00001fff4d007589 */ /* 0x000f2200000e0000 */
[----:B------:R-:W-:Y:S01]  /*0840*/  NOP ;  /* 0x0000000000007918 */ /* 0x000fe20000000000 */
[----:B----4-:R-:W-:-:S13]  /*0850*/  ISETP.NE.AND P0, PT, R0, 0x3, PT ;  /* 0x000000030000780c */ /* 0x010fda0003f05270 */
[----:B------:R-:W-:Y:S05]  /*0860*/  @P0 BRA `(.L_x_11) ;  /* 0x00000000002c0947 */ /* 0x000fea0003800000 */
[----:B--23--:R-:W-:Y:S01]  /*0870*/  UMOV UR6, 0x400 ;  /* 0x0000040000067882 */ /* 0x00cfe20000000000 */
[----:B------:R-:W-:Y:S01]  /*0880*/  UMOV UR4, 0x20 ;  /* 0x0000002000047882 */ /* 0x000fe20000000000 */
[----:B------:R-:W-:Y:S02]  /*0890*/  ULEA UR6, UR46, UR6, 0x18 ;  /* 0x000000062e067291 */ /* 0x000fe4000f8ec0ff */
[----:B------:R-:W-:-:S04]  /*08a0*/  UIADD3 UR4, UPT, UPT, -UR4, 0x100000, URZ ;  /* 0x0010000004047890 */ /* 0x000fc8000fffe1ff */
[----:B------:R-:W-:Y:S02]  /*08b0*/  USHF.L.U32 UR5, UR4, 0xb, URZ ;  /* 0x0000000b04057899 */ /* 0x000fe400080006ff */
[----:B------:R-:W-:Y:S01]  /*08c0*/  USHF.L.U32 UR4, UR4, 0x1, URZ ;  /* 0x0000000104047899 */ /* 0x000fe200080006ff */
[----:B------:R-:W-:Y:S01]  /*08d0*/  ELECT P0, URZ, PT ;  /* 0x0000000000ff782f */ /* 0x000fe20003800000 */
[----:B------:R-:W2:Y:S10]  /*08e0*/  FENCE.VIEW.ASYNC.S ;  /* 0x00000000000073c6 */ /* 0x000eb40000000000 */
[----:B--2---:R4:W2:Y:S01]  /*08f0*/  SYNCS.EXCH.64 URZ, [UR6+0x60], UR4 ;  /* 0x0000600406ff75b2 */ /* 0x0048a20008000100 */
[----:B------:R4:W3:Y:S02]  /*0900*/  SYNCS.EXCH.64 URZ, [UR6+0x68], UR4 ;  /* 0x0000680406ff75b2 */ /* 0x0008e40008000100 */
[----:B----4-:R-:W-:Y:S01]  /*0910*/  NOP ;  /* 0x0000000000007918 */ /* 0x010fe20000000000 */
.L_x_11:
[----:B------:R-:W4:Y:S01]  /*0920*/  SHFL.IDX PT, R0, R77, RZ, 0x1f ;  /* 0x00001fff4d007589 */ /* 0x000f2200000e0000 */
[----:B------:R-:W-:Y:S01]  /*0930*/  NOP ;  /* 0x0000000000007918 */ /* 0x000fe20000000000 */
[----:B----4-:R-:W-:-:S13]  /*0940*/  ISETP.NE.AND P0, PT, R0, 0x4, PT ;  /* 0x000000040000780c */ /* 0x010fda0003f05270 */
[----:B------:R-:W-:Y:S05]  /*0950*/  @P0 BRA `(.L_x_12) ;  /* 0x0000000000480947 */ /* 0x000fea0003800000 */
[----:B--23--:R-:W-:Y:S01]  /*0960*/  UMOV UR4, 0x3a0 ;  /* 0x000003a000047882 */ /* 0x00cfe20000000000 */
[----:B------:R-:W-:Y:S01]  /*0970*/  UMOV UR6, 0x400 ;  /* 0x0000040000067882 */ /* 0x000fe20000000000 */
[----:B------:R-:W-:Y:S01]  /*0980*/  USEL UR4, UR4, 0x320, UP3 ;  /* 0x0000032004047887 */ /* 0x000fe20009800000 */
        /* <DEDUP_REMOVED lines=10> */
[----:B--2---:R4:W2:Y:S08]  /*0a30*/  SYNCS.EXCH.64 URZ, [UR6+0x70], UR8 ;  /* 0x0000700806ff75b2 */ /* 0x0048b00008000100 */
[----:B------:R4:W3:Y:S01]  /*0a40*/  SYNCS.EXCH.64 URZ, [UR6+0x80], UR4 ;  /* 0x0000800406ff75b2 */ /* 0x0008e20008000100 */
[----:B------:R4:W1:Y:S01]  /*0a50*/  SYNCS.EXCH.64 URZ, [UR6+0x78], UR8 ;  /* 0x0000780806ff75b2 */ /* 0x0008620008000100 */
[----:B------:R4:W1:Y:S02]  /*0a60*/  SYNCS.EXCH.64 URZ, [UR6+0x88], UR4 ;  /* 0x0000880406ff75b2 */ /* 0x0008640008000100 */
[----:B----4-:R-:W-:Y:S01]  /*0a70*/  NOP ;  /* 0x0000000000007918 */ /* 0x010fe20000000000 */
.L_x_12:
[----:B------:R-:W4:Y:S01]  /*0a80*/  SHFL.IDX PT, R0, R77, RZ, 0x1f ;  /* 0x00001fff4d007589 */ /* 0x000f2200000e0000 */
[----:B------:R-:W-:Y:S01]  /*0a90*/  NOP ;  /* 0x0000000000007918 */ /* 0x000fe20000000000 */
[----:B----4-:R-:W-:-:S13]  /*0aa0*/  ISETP.NE.AND P0, PT, R0, 0x5, PT ;  /* 0x000000050000780c */ /* 0x010fda0003f05270 */
[----:B------:R-:W-:Y:S05]  /*0ab0*/  @P0 BRA `(.L_x_13) ;  /* 0x0000000000540947 */ /* 0x000fea0003800000 */
[----:B--23--:R-:W-:Y:S01]  /*0ac0*/  UMOV UR4, 0x400 ;  /* 0x0000040000047882 */ /* 0x00cfe20000000000 */
        /* <DEDUP_REMOVED lines=14> */
[----:B------:R4:W1:Y:S01]  /*0bb0*/  SYNCS.EXCH.64 URZ, [UR4+0xb8], UR8 ;  /* 0x0000b80804ff75b2 */ /* 0x0008620008000100 */
[----:B------:R4:W1:Y:S01]  /*0bc0*/  SYNCS.EXCH.64 URZ, [UR4+0xa0], UR6 ;  /* 0x0000a00604ff75b2 */ /* 0x0008620008000100 */
[----:B------:R4:W1:Y:S01]  /*0bd0*/  SYNCS.EXCH.64 URZ, [UR4+0xc0], UR8 ;  /* 0x0000c00804ff75b2 */ /* 0x0008620008000100 */
[----:B------:R4:W1:Y:S01]  /*0be0*/  SYNCS.EXCH.64 URZ, [UR4+0xa8], UR6 ;  /* 0x0000a80604ff75b2 */ /* 0x0008620008000100 */
[----:B------:R4:W1:Y:S02]  /*0bf0*/  SYNCS.EXCH.64 URZ, [UR4+0xc8], UR8 ;  /* 0x0000c80804ff75b2 */ /* 0x0008640008000100 */
[----:B----4-:R-:W-:Y:S01]  /*0c00*/  NOP ;  /* 0x0000000000007918 */ /* 0x010fe20000000000 */
.L_x_13:
[----:B------:R-:W4:Y:S01]  /*0c10*/  SHFL.IDX PT, R0, R77, RZ, 0x1f ;  /* 0x00001fff4d007589 */ /* 0x000f2200000e0000 */
[----:B------:R-:W-:Y:S01]  /*0c20*/  ISETP.NE.OR P1, PT, RZ, UR25, !P1 ;  /* 0x00000019ff007c0c */ /* 0x000fe2000cf25670 */
        /* <DEDUP_REMOVED lines=12> */
[----:B------:R4:W3:Y:S01]  /*0cf0*/  SYNCS.EXCH.64 URZ, [UR4+0xe0], UR6 ;  /* 0x0000e00604ff75b2 */ /* 0x0008e20008000100 */
[----:B------:R4:W1:Y:S01]  /*0d00*/  SYNCS.EXCH.64 URZ, [UR4+0xd8], UR6 ;  /* 0x0000d80604ff75b2 */ /* 0x0008620008000100 */
[----:B------:R4:W1:Y:S02]  /*0d10*/  SYNCS.EXCH.64 URZ, [UR4+0xe8], UR6 ;  /* 0x0000e80604ff75b2 */ /* 0x0008640008000100 */
[----:B----4-:R-:W-:Y:S01]  /*0d20*/  NOP ;  /* 0x0000000000007918 */ /* 0x010fe20000000000 */
.L_x_14:
[----:B------:R-:W-:Y:S01]  /*0d30*/  VOTEU.ALL UP0, P1 ;  /* 0x0000000000ff7886 */ /* 0x000fe20000800000 */
[----:B--23--:R-:W-:Y:S01]  /*0d40*/  UMOV UR4, 0x20 ;  /* 0x0000002000047882 */ /* 0x00cfe20000000000 */
[----:B------:R-:W2:Y:S01]  /*0d50*/  LDCU UR7, c[0x0][0x36c] ;  /* 0x00006d80ff0777ac */ /* 0x000ea20008000800 */
[----:B------:R-:W-:Y:S01]  /*0d60*/  NOP ;  /* 0x0000000000007918 */ /* 0x000fe20000000000 */
[----:B------:R-:W-:Y:S01]  /*0d70*/  LOP3.LUT R0, R87, 0x1f, RZ, 0xc0, !PT ;  /* 0x0000001f57007812 */ /* 0x000fe200078ec0ff */
[----:B------:R-:W-:Y:S01]  /*0d80*/  @!UP0 UMOV UR6, 0x400 ;  /* 0x0000040000068882 */ /* 0x000fe20000000000 */
[----:B------:R-:W-:-:S04]  /*0d90*/  @!UP0 UIADD3 UR4, UPT, UPT, -UR4, 0x100000, URZ ;  /* 0x0010000004048890 */ /* 0x000fc8000fffe1ff */
[----:B------:R-:W-:Y:S02]  /*0da0*/  @!UP0 USHF.L.U32 UR5, UR4, 0xb, URZ ;  /* 0x0000000b04058899 */ /* 0x000fe400080006ff */
[----:B------:R-:W-:Y:S02]  /*0db0*/  @!UP0 USHF.L.U32 UR4, UR4, 0x1, URZ ;  /* 0x0000000104048899 */ /* 0x000fe400080006ff */
[----:B------:R-:W-:Y:S01]  /*0dc0*/  @!UP0 ULEA UR6, UR46, UR6, 0x18 ;  /* 0x000000062e068291 */ /* 0x000fe2000f8ec0ff */
[----:B------:R-:W-:Y:S01]  /*0dd0*/  VOTEU.ALL UP0, P1 ;  /* 0x0000000000ff7886 */ /* 0x000fe20000800000 */
[----:B------:R-:W-:Y:S02]  /*0de0*/  UISETP.NE.AND UP4, UPT, UR25, URZ, UPT ;  /* 0x000000ff1900728c */ /* 0x000fe4000bf85270 */
[----:B--2---:R-:W-:Y:S01]  /*0df0*/  UISETP.EQ.U32.AND UP5, UPT, UR7, 0x1, UPT ;  /* 0x000000010700788c */ /* 0x004fe2000bfa2070 */
[----:B------:R-:W2:Y:S07]  /*0e00*/  FENCE.VIEW.ASYNC.S ;  /* 0x00000000000073c6 */ /* 0x000eae0000000000 */
[----:B--2---:R2:W3:Y:S01]  /*0e10*/  @!UP0 SYNCS.EXCH.64 URZ, [UR6+0xf0], UR4 ;  /* 0x0000f00406ff85b2 */ /* 0x0044e20008000100 */
[----:B------:R-:W-:Y:S05]  /*0e20*/  BRA.U !UP5, `(.L_x_15) ;  /* 0x000000010d087547 */ /* 0x000fea000b800000 */
[----:B-1-3--:R-:W-:Y:S01]  /*0e30*/  UCGABAR_ARV ;  /* 0x00000000000079c7 */ /* 0x00afe20008000000 */
[----:B------:R-:W-:Y:S05]  /*0e40*/  BRA `(.L_x_16) ;  /* 0x0000000000047947 */ /* 0x000fea0003800000 */
.L_x_15:
[----:B-1-3--:R-:W-:Y:S01]  /*0e50*/  NOP ;  /* 0x0000000000007918 */ /* 0x00afe20000000000 */
.L_x_16:
[----:B------:R-:W1:Y:S01]  /*0e60*/  S2UR UR20, SR_CTAID.X ;  /* 0x00000000001479c3 */ /* 0x000e620000002500 */
[----:B------:R-:W-:-:S05]  /*0e70*/  CS2R.32 R78, SR_CgaSize ;  /* 0x00000000004e7805 */ /* 0x000fca0000008a00 */
[----:B------:R-:W-:-:S05]  /*0e80*/  IMAD R78, R78, -0xa0, RZ ;  /* 0xffffff604e4e7824 */ /* 0x000fca00078e02ff */
[----:B--2---:R-:W-:-:S14]  /*0e90*/  R2UR UR5, R78 ;  /* 0x000000004e0572ca */ /* 0x004fdc00000e0000 */
[----:B------:R-:W2:Y:S01]  /*0ea0*/  LDCU UR5, c[0x0][UR5+0x2b0] ;  /* 0x00005600050577ac */ /* 0x000ea20008000800 */
[----:B------:R-:W-:-:S05]  /*0eb0*/  CS2R.32 R78, SR_CgaSize ;  /* 0x00000000004e7805 */ /* 0x000fca0000008a00 */
[----:B------:R-:W-:-:S05]  /*0ec0*/  IMAD R78, R78, -0xa0, RZ ;  /* 0xffffff604e4e7824 */ /* 0x000fca00078e02ff */
[----:B------:R-:W-:-:S14]  /*0ed0*/  R2UR UR4, R78 ;  /* 0x000000004e0472ca */ /* 0x000fdc00000e0000 */
[----:B------:R-:W3:Y:S01]  /*0ee0*/  LDCU UR4, c[0x0][UR4+0x2b4] ;  /* 0x00005680040477ac */ /* 0x000ee20008000800 */
[----:B------:R-:W4:Y:S01]  /*0ef0*/  S2UR UR7, SR_CTAID.Y ;  /* 0x00000000000779c3 */ /* 0x000f220000002600 */
[----:B------:R-:W-:-:S05]  /*0f00*/  CS2R.32 R78, SR_CgaSize ;  /* 0x00000000004e7805 */ /* 0x000fca0000008a00 */
[----:B------:R-:W-:-:S05]  /*0f10*/  IMAD R78, R78, -0xa0, RZ ;  /* 0xffffff604e4e7824 */ /* 0x000fca00078e02ff */
[----:B------:R-:W-:-:S14]  /*0f20*/  R2UR UR8, R78 ;  /* 0x000000004e0872ca */ /* 0x000fdc00000e0000 */
[----:B------:R-:W3:Y:S01]  /*0f30*/  LDCU UR8, c[0x0][UR8+0x2a0] ;  /* 0x00005400080877ac */ /* 0x000ee20008000800 */
[----:B------:R-:W3:Y:S01]  /*0f40*/  LDCU UR21, c[0x0][0xb24] ;  /* 0x00016480ff1577ac */ /* 0x000ee20008000800 */
[----:B------:R-:W1:Y:S01]  /*0f50*/  S2UR UR36, SR_CTAID.Z ;  /* 0x00000000002479c3 */ /* 0x000e620000002700 */
[----:B------:R-:W-:-:S05]  /*0f60*/  CS2R.32 R78, SR_CgaSize ;  /* 0x00000000004e7805 */ /* 0x000fca0000008a00 */
[----:B------:R-:W-:-:S05]  /*0f70*/  IMAD R78, R78, -0xa0, RZ ;  /* 0xffffff604e4e7824 */ /* 0x000fca00078e02ff */
[----:B------:R-:W-:-:S14]  /*0f80*/  R2UR UR63, R78 ;  /* 0x000000004e3f72ca */ /* 0x000fdc00000e0000 */
[----:B------:R-:W3:Y:S01]  /*0f90*/  LDCU UR63, c[0x0][UR63+0x2a4] ;  /* 0x000054803f3f77ac */ /* 0x000ee20008000800 */
[----:B------:R-:W-:Y:S02]  /*0fa0*/  UISETP.GT.U32.AND UP0, UPT, UR33, 0xffff, UPT ;  /* 0x0000ffff2100788c */ /* 0x000fe4000bf04070 */
[----:B------:R-:W-:Y:S01]  /*0fb0*/  USHF.L.U32 UR27, UR46, 0xa, URZ ;  /* 0x0000000a2e1b7899 */ /* 0x000fe200080006ff */
[----:B-1----:R-:W-:Y:S01]  /*0fc0*/  I2FP.F32.U32 R3, UR20 ;  /* 0x0000001400037c45 */ /* 0x002fe20008201000 */
[----:B------:R-:W-:Y:S01]  /*0fd0*/  UMOV UR30, 0x5 ;  /* 0x00000005001e7882 */ /* 0x000fe20000000000 */
[----:B------:R-:W1:Y:S03]  /*0fe0*/  LDCU UR42, c[0x0][0xb24] ;  /* 0x00016480ff2a77ac */ /* 0x000e660008000800 */
[----:B--2---:R-:W-:Y:S01]  /*0ff0*/  FMUL R3, R3, UR5 ;  /* 0x0000000503037c20 */ /* 0x004fe20008400000 */
[----:B------:R-:W2:Y:S01]  /*1000*/  LDCU UR29, c[0x0][0xb30] ;  /* 0x00016600ff1d77ac */ /* 0x000ea20008000800 */
[----:B----4-:R-:W-:Y:S01]  /*1010*/  I2FP.F32.U32 R2, UR7 ;  /* 0x0000000700027c45 */ /* 0x010fe20008201000 */
[----:B------:R-:W-:-:S03]  /*1020*/  USHF.L.U32 UR45, UR20, 0x6, URZ ;  /* 0x00000006142d7899 */ /* 0x000fc600080006ff */
[----:B------:R-:W4:Y:S01]  /*1030*/  F2I.U32.TRUNC.NTZ R3, R3 ;  /* 0x0000000300037305 */ /* 0x000f22000020f000 */
[----:B------:R-:W-:Y:S01]  /*1040*/  USEL UR26, UR33, 0xffff, !UP0 ;  /* 0x0000ffff211a7887 */ /* 0x000fe2000c000000 */
[----:B---3--:R-:W-:Y:S01]  /*1050*/  FMUL R2, R2, UR4 ;  /* 0x0000000402027c20 */ /* 0x008fe20008400000 */
[----:B------:R-:W-:Y:S01]  /*1060*/  UISETP.GE.AND UP2, UPT, UR21, 0x1, UPT ;  /* 0x000000011500788c */ /* 0x000fe2000bf46270 */
[----:B------:R-:W-:-:S04]  /*1070*/  UMOV UR24, UR7 ;  /* 0x0000000700187c82 */ /* 0x000fc80008000000 */
[----:B------:R-:W3:Y:S01]  /*1080*/  F2I.U32.TRUNC.NTZ R2, R2 ;  /* 0x0000000200027305 */ /* 0x000ee2000020f000 */
[----:B----4-:R-:W-:Y:S02]  /*1090*/  R2UR UR4, R3 ;  /* 0x00000000030472ca */ /* 0x010fe400000e0000 */
[----:B------:R-:W-:Y:S02]  /*10a0*/  PRMT R3, RZ, 0x7610, R3 ;  /* 0x00007610ff037816 */ /* 0x000fe40000000003 */
[----:B---3--:R-:W-:Y:S02]  /*10b0*/  R2UR UR6, R2 ;  /* 0x00000000020672ca */ /* 0x008fe400000e0000 */
[----:B------:R-:W-:-:S07]  /*10c0*/  PRMT R2, RZ, 0x7610, R2 ;  /* 0x00007610ff027816 */ /* 0x000fce0000000002 */
[----:B------:R-:W-:-:S04]  /*10d0*/  UIADD3 UR5, UPT, UPT, -UR4, URZ, URZ ;  /* 0x000000ff04057290 */ /* 0x000fc8000fffe1ff */
[----:B------:R-:W-:Y:S02]  /*10e0*/  UIMAD UR5, UR8, UR5, UR20 ;  /* 0x00000005080572a4 */ /* 0x000fe4000f8e0214 */
[----:B------:R-:W-:-:S04]  /*10f0*/  UIADD3 UR4, UPT, UPT, -UR6, URZ, URZ ;  /* 0x000000ff06047290 */ /* 0x000fc8000fffe1ff */
[----:B------:R-:W-:Y:S01]  /*1100*/  IMAD.U32 R78, RZ, RZ, UR5 ;  /* 0x00000005ff4e7e24 */ /* 0x000fe2000f8e00ff */
[----:B------:R-:W-:Y:S01]  /*1110*/  UIMAD UR63, UR63, UR4, UR7 ;  /* 0x000000043f3f72a4 */ /* 0x000fe2000f8e0207 */
[----:B-12---:R-:W-:Y:S11]  /*1120*/  BRA.U UP4, `(.L_x_17) ;  /* 0x0000000104407547 */ /* 0x006ff6000b800000 */
[----:B------:R-:W-:-:S13]  /*1130*/  R2UR UR4, R78 ;  /* 0x000000004e0472ca */ /* 0x000fda00000e0000 */
[----:B------:R-:W-:Y:S02]  /*1140*/  UISETP.GT.U32.AND UP0, UPT, UR4, 0x1, UPT ;  /* 0x000000010400788c */ /* 0x000fe4000bf04070 */
[----:B------:R-:W-:Y:S02]  /*1150*/  ULOP3.LUT UR4, UR4, 0xfffffffe, URZ, 0xc0, !UPT ;  /* 0xfffffffe04047892 */ /* 0x000fe4000f8ec0ff */
[----:B------:R-:W-:Y:S02]  /*1160*/  UISETP.NE.AND UP1, UPT, UR63, URZ, UP0 ;  /* 0x000000ff3f00728c */ /* 0x000fe40008725270 */
[----:B------:R-:W-:Y:S02]  /*1170*/  UISETP.NE.AND UP0, UPT, UR63, 0x1, UP0 ;  /* 0x000000013f00788c */ /* 0x000fe40008705270 */
[----:B------:R-:W-:Y:S02]  /*1180*/  USEL UR7, URZ, 0x1, UP1 ;  /* 0x00000001ff077887 */ /* 0x000fe40008800000 */
[----:B------:R-:W-:-:S02]  /*1190*/  USEL UR6, URZ, 0x4, UP0 ;  /* 0x00000004ff067887 */ /* 0x000fc40008000000 */
[----:B------:R-:W-:Y:S02]  /*11a0*/  USEL UR5, URZ, 0x2, UP1 ;  /* 0x00000002ff057887 */ /* 0x000fe40008800000 */
[----:B------:R-:W-:Y:S02]  /*11b0*/  ULEA UR4, UR63, UR4, 0x1 ;  /* 0x000000043f047291 */ /* 0x000fe4000f8e08ff */
[----:B------:R-:W-:Y:S02]  /*11c0*/  USEL UR8, URZ, 0x8, UP0 ;  /* 0x00000008ff087887 */ /* 0x000fe40008000000 */
[----:B------:R-:W-:-:S03]  /*11d0*/  UIADD3 UR5, UPT, UPT, UR5, UR6, UR7 ;  /* 0x0000000605057290 */ /* 0x000fc6000fffe007 */
[----:B------:R-:W-:Y:S01]  /*11e0*/  UMOV UR6, 0x3 ;  /* 0x0000000300067882 */ /* 0x000fe20000000000 */
[----:B------:R-:W-:Y:S02]  /*11f0*/  UIADD3 UR5, UPT, UPT, UR5, UR8, URZ ;  /* 0x0000000805057290 */ /* 0x000fe4000fffe0ff */
[----:B------:R-:W-:-:S04]  /*1200*/  USHF.L.U32 UR4, UR6, UR4, URZ ;  /* 0x0000000406047299 */ /* 0x000fc800080006ff */
[----:B------:R-:W-:Y:S02]  /*1210*/  MOV R3, UR5 ;  /* 0x0000000500037c02 */ /* 0x000fe40008000f00 */
[----:B------:R-:W-:Y:S02]  /*1220*/  IMAD.U32 R2, RZ, RZ, UR4 ;  /* 0x00000004ff027e24 */ /* 0x000fe4000f8e00ff */
.L_x_17:
[----:B------:R-:W-:Y:S05]  /*1230*/  BRA.U !UP2, `(.L_x_18) ;  /* 0x000000010ad47547 */ /* 0x000fea000b800000 */
[----:B------:R-:W1:Y:S01]  /*1240*/  LDCU.128 UR12, c[0x0][0xb10] ;  /* 0x00016200ff0c77ac */ /* 0x000e620008000c00 */
[----:B------:R-:W2:Y:S01]  /*1250*/  LDCU UR6, c[0x0][0x370] ;  /* 0x00006e00ff0677ac */ /* 0x000ea20008000800 */
[----:B------:R-:W3:Y:S01]  /*1260*/  LDCU UR5, c[0x0][0x374] ;  /* 0x00006e80ff0577ac */ /* 0x000ee20008000800 */
[----:B------:R-:W4:Y:S01]  /*1270*/  LDCU UR28, c[0x0][0xb0c] ;  /* 0x00016180ff1c77ac */ /* 0x000f220008000800 */
[----:B------:R-:W4:Y:S01]  /*1280*/  LDCU UR4, c[0x0][0xb20] ;  /* 0x00016400ff0477ac */ /* 0x000f220008000800 */
[----:B------:R-:W4:Y:S01]  /*1290*/  LDCU.64 UR8, c[0x0][0xb28] ;  /* 0x00016500ff0877ac */ /* 0x000f220008000a00 */
[----:B-1----:R-:W-:Y:S02]  /*12a0*/  UISETP.NE.AND UP0, UPT, UR14, 0x1, UPT ;  /* 0x000000010e00788c */ /* 0x002fe4000bf05270 */
[----:B---3--:R-:W-:Y:S02]  /*12b0*/  UIMAD.WIDE.U32 UR10, UR5, UR15, URZ ;  /* 0x0000000f050a72a5 */ /* 0x008fe4000f8e00ff */
[----:B--2---:R-:W-:-:S02]  /*12c0*/  UIMAD.WIDE.U32 UR18, UR6, UR12, URZ ;  /* 0x0000000c061272a5 */ /* 0x004fc4000f8e00ff */
[----:B----4-:R-:W-:Y:S02]  /*12d0*/  UISETP.NE.AND UP1, UPT, UR28, 0x1, UPT ;  /* 0x000000011c00788c */ /* 0x010fe4000bf25270 */
[----:B------:R-:W-:Y:S01]  /*12e0*/  UISETP.NE.AND UP2, UPT, UR21, 0x1, UPT ;  /* 0x000000011500788c */ /* 0x000fe2000bf45270 */
[----:B------:R-:W-:Y:S02]  /*12f0*/  UMOV UR10, UR11 ;  /* 0x0000000b000a7c82 */ /* 0x000fe40008000000 */
[----:B------:R-:W-:Y:S01]  /*1300*/  UMOV UR18, UR19 ;  /* 0x0000001300127c82 */ /* 0x000fe20008000000 */
[----:B------:R-:W-:Y:S02]  /*1310*/  @UP0 USHF.R.U32.HI UR5, URZ, UR4, UR10 ;  /* 0x00000004ff050299 */ /* 0x000fe4000801160a */
[----:B------:R-:W-:Y:S02]  /*1320*/  UIMAD.WIDE.U32 UR22, UR24, UR15, URZ ;  /* 0x0000000f181672a5 */ /* 0x000fe4000f8e00ff */
[----:B------:R-:W-:-:S02]  /*1330*/  UIMAD.WIDE.U32 UR10, UR5, UR8, URZ ;  /* 0x00000008050a72a5 */ /* 0x000fc4000f8e00ff */
[----:B------:R-:W-:Y:S02]  /*1340*/  @UP1 USHF.R.U32.HI UR6, URZ, UR13, UR18 ;  /* 0x0000000dff061299 */ /* 0x000fe40008011612 */
[----:B------:R-:W-:Y:S02]  /*1350*/  UIMAD.WIDE.U32 UR16, UR20, UR12, URZ ;  /* 0x0000000c141072a5 */ /* 0x000fe4000f8e00ff */
[----:B------:R-:W-:Y:S01]  /*1360*/  UIMAD.WIDE.U32 UR18, UR6, UR8, URZ ;  /* 0x00000008061272a5 */ /* 0x000fe2000f8e00ff */
[----:B------:R-:W-:Y:S01]  /*1370*/  UMOV UR22, UR23 ;  /* 0x0000001700167c82 */ /* 0x000fe20008000000 */
[----:B------:R-:W-:Y:S01]  /*1380*/  UMOV UR10, UR11 ;  /* 0x0000000b000a7c82 */ /* 0x000fe20008000000 */
[----:B------:R-:W-:Y:S02]  /*1390*/  USHF.R.U32.HI UR22, URZ, UR4, UR22 ;  /* 0x00000004ff167299 */ /* 0x000fe40008011616 */
[----:B------:R-:W-:Y:S02]  /*13a0*/  @UP2 USHF.R.U32.HI UR5, URZ, UR9, UR10 ;  /* 0x00000009ff052299 */ /* 0x000fe4000801160a */
[----:B------:R-:W-:Y:S01]  /*13b0*/  UMOV UR7, UR19 ;  /* 0x0000001300077c82 */ /* 0x000fe20008000000 */
[----:B------:R-:W-:Y:S01]  /*13c0*/  UMOV UR16, UR17 ;  /* 0x0000001100107c82 */ /* 0x000fe20008000000 */
[----:B------:R-:W-:-:S02]  /*13d0*/  @UP2 USHF.R.U32.HI UR6, URZ, UR9, UR7 ;  /* 0x00000009ff062299 */ /* 0x000fc40008011607 */
[----:B------:R-:W-:Y:S02]  /*13e0*/  USHF.R.U32.HI UR13, URZ, UR13, UR16 ;  /* 0x0000000dff0d7299 */ /* 0x000fe40008011610 */
[----:B------:R-:W-:Y:S02]  /*13f0*/  USEL UR4, UR24, UR22, !UP0 ;  /* 0x0000001618047287 */ /* 0x000fe4000c000000 */
[----:B------:R-:W-:Y:S02]  /*1400*/  UIMAD UR7, UR5, UR21, URZ ;  /* 0x00000015050772a4 */ /* 0x000fe4000f8e02ff */
[----:B------:R-:W-:Y:S02]  /*1410*/  USEL UR5, UR20, UR13, !UP1 ;  /* 0x0000000d14057287 */ /* 0x000fe4000c800000 */
[----:B------:R-:W-:Y:S02]  /*1420*/  UIMAD UR12, UR6, UR21, URZ ;  /* 0x00000015060c72a4 */ /* 0x000fe4000f8e02ff */
[----:B------:R-:W-:-:S02]  /*1430*/  UISETP.GE.AND UP0, UPT, UR4, UR7, UPT ;  /* 0x000000070400728c */ /* 0x000fc4000bf06270 */
[----:B------:R-:W-:Y:S02]  /*1440*/  UIMAD.WIDE.U32 UR10, UR4, UR8, URZ ;  /* 0x00000008040a72a5 */ /* 0x000fe4000f8e00ff */
[----:B------:R-:W-:Y:S02]  /*1450*/  UISETP.GE.OR UP0, UPT, UR5, UR12, UP0 ;  /* 0x0000000c0500728c */ /* 0x000fe40008706670 */
[----:B------:R-:W-:Y:S02]  /*1460*/  UIMAD.WIDE.U32 UR12, UR5, UR8, URZ ;  /* 0x00000008050c72a5 */ /* 0x000fe4000f8e00ff */
[----:B------:R-:W-:Y:S01]  /*1470*/  UIADD3 UR10, UPT, UPT, -UR4, URZ, URZ ;  /* 0x000000ff040a7290 */ /* 0x000fe2000fffe1ff */
[----:B------:R-:W-:Y:S01]  /*1480*/  UMOV UR8, UR11 ;  /* 0x0000000b00087c82 */ /* 0x000fe20008000000 */
[----:B------:R-:W-:Y:S02]  /*1490*/  UIADD3 UR11, UPT, UPT, -UR5, URZ, URZ ;  /* 0x000000ff050b7290 */ /* 0x000fe4000fffe1ff */
[----:B------:R-:W-:-:S03]  /*14a0*/  USHF.R.U32.HI UR8, URZ, UR9, UR8 ;  /* 0x00000009ff087299 */ /* 0x000fc60008011608 */
[----:B------:R-:W-:Y:S01]  /*14b0*/  @!UP0 UMOV UR7, UR13 ;  /* 0x0000000d00078c82 */ /* 0x000fe20008000000 */
[----:B------:R-:W-:Y:S02]  /*14c0*/  UIMAD UR24, UR14, UR10, UR24 ;  /* 0x0000000a0e1872a4 */ /* 0x000fe4000f8e0218 */
[----:B------:R-:W-:Y:S02]  /*14d0*/  USEL UR8, UR4, UR8, !UP2 ;  /* 0x0000000804087287 */ /* 0x000fe4000d000000 */
[----:B------:R-:W-:Y:S02]  /*14e0*/  @!UP0 USHF.R.U32.HI UR7, URZ, UR9, UR7 ;  /* 0x00000009ff078299 */ /* 0x000fe40008011607 */
[----:B------:R-:W-:Y:S02]  /*14f0*/  UIADD3 UR9, UPT, UPT, -UR8, URZ, URZ ;  /* 0x000000ff08097290 */ /* 0x000fe4000fffe1ff */
[----:B------:R-:W-:Y:S02]  /*1500*/  @!UP0 USEL UR7, UR5, UR7, !UP2 ;  /* 0x0000000705078287 */ /* 0x000fe4000d000000 */
[----:B------:R-:W-:-:S02]  /*1510*/  UIMAD UR9, UR21, UR9, UR4 ;  /* 0x00000009150972a4 */ /* 0x000fc4000f8e0204 */
[----:B------:R-:W-:Y:S02]  /*1520*/  @!UP0 UIADD3 UR8, UPT, UPT, UR8, -UR7, URZ ;  /* 0x8000000708088290 */ /* 0x000fe4000fffe0ff */
[----:B------:R-:W-:Y:S02]  /*1530*/  @!UP0 UIMAD UR6, UR9, UR6, UR7 ;  /* 0x00000006090682a4 */ /* 0x000fe4000f8e0207 */
[----:B------:R-:W-:Y:S02]  /*1540*/  @!UP0 UIMAD UR4, UR8, UR21, UR5 ;  /* 0x00000015080482a4 */ /* 0x000fe4000f8e0205 */
[----:B------:R-:W-:Y:S02]  /*1550*/  UIMAD UR20, UR28, UR11, UR20 ;  /* 0x0000000b1c1472a4 */ /* 0x000fe4000f8e0214 */
[----:B------:R-:W-:Y:S01]  /*1560*/  UIMAD UR24, UR4, UR14, UR24 ;  /* 0x0000000e041872a4 */ /* 0x000fe2000f8e0218 */
[----:B------:R-:W-:Y:S02]  /*1570*/  @!UP0 UMOV UR5, UR6 ;  /* 0x0000000600058c82 */ /* 0x000fe40008000000 */
[----:B------:R-:W-:-:S12]  /*1580*/  UIMAD UR20, UR5, UR28, UR20 ;  /* 0x0000001c051472a4 */ /* 0x000fd8000f8e0214 */
.L_x_18:
[----:B------:R-:W-:Y:S02]  /*1590*/  UISETP.NE.AND UP1, UPT, UR29, 0x1, UPT ;  /* 0x000000011d00788c */ /* 0x000fe4000bf25270 */
[----:B------:R-:W-:Y:S02]  /*15a0*/  ULOP3.LUT UR21, UR26, 0xffff, URZ, 0xc0, !UPT ;  /* 0x0000ffff1a157892 */ /* 0x000fe4000f8ec0ff */
[----:B------:R-:W-:Y:S02]  /*15b0*/  UISETP.NE.AND UP0, UPT, UR25, 0x2, UPT ;  /* 0x000000021900788c */ /* 0x000fe4000bf05270 */
[----:B------:R-:W-:Y:S02]  /*15c0*/  ULOP3.LUT UR22, UR27, 0x800, URZ, 0xc0, !UPT ;  /* 0x000008001b167892 */ /* 0x000fe4000f8ec0ff */
[----:B------:R-:W-:Y:S02]  /*15d0*/  ULOP3.LUT UR45, UR45, 0x40, URZ, 0xc0, !UPT ;  /* 0x000000402d2d7892 */ /* 0x000fe4000f8ec0ff */
[----:B------:R-:W-:Y:S01]  /*15e0*/  USHF.L.U32 UR21, UR30, UR21, URZ ;  /* 0x000000151e157299 */ /* 0x000fe200080006ff */
[----:B------:R-:W-:Y:S11]  /*15f0*/  BRA.U UP1, `(.L_x_19) ;  /* 0x0000000101447547 */ /* 0x000ff6000b800000 */
[----:B------:R-:W1:Y:S01]  /*1600*/  LDCU.128 UR8, c[0x0][0xb10] ;  /* 0x00016200ff0877ac */ /* 0x000e620008000c00 */
[----:B------:R-:W2:Y:S01]  /*1610*/  LDCU UR12, c[0x0][0xb0c] ;  /* 0x00016180ff0c77ac */ /* 0x000ea20008000800 */
[----:B------:R-:W3:Y:S01]  /*1620*/  LDCU UR13, c[0x0][0xb20] ;  /* 0x00016400ff0d77ac */ /* 0x000ee20008000800 */
[----:B-1----:R-:W-:Y:S02]  /*1630*/  UIMAD.WIDE.U32 UR6, UR20, UR8, URZ ;  /* 0x00000008140672a5 */ /* 0x002fe4000f8e00ff */
[----:B------:R-:W-:Y:S02]  /*1640*/  UIMAD.WIDE.U32 UR4, UR24, UR11, URZ ;  /* 0x0000000b180472a5 */ /* 0x000fe4000f8e00ff */
[----:B--2---:R-:W-:Y:S02]  /*1650*/  UISETP.NE.AND UP2, UPT, UR12, 0x1, UPT ;  /* 0x000000010c00788c */ /* 0x004fe4000bf45270 */
[----:B------:R-:W-:Y:S01]  /*1660*/  UISETP.NE.AND UP1, UPT, UR10, 0x1, UPT ;  /* 0x000000010a00788c */ /* 0x000fe2000bf25270 */
[----:B------:R-:W-:-:S02]  /*1670*/  UMOV UR6, UR7 ;  /* 0x0000000700067c82 */ /* 0x000fc40008000000 */
[----:B------:R-:W-:Y:S01]  /*1680*/  UMOV UR4, UR5 ;  /* 0x0000000500047c82 */ /* 0x000fe20008000000 */
[----:B------:R-:W-:Y:S02]  /*1690*/  USHF.R.U32.HI UR6, URZ, UR9, UR6 ;  /* 0x00000009ff067299 */ /* 0x000fe40008011606 */
[----:B---3--:R-:W-:Y:S02]  /*16a0*/  USHF.R.U32.HI UR4, URZ, UR13, UR4 ;  /* 0x0000000dff047299 */ /* 0x008fe40008011604 */
[----:B------:R-:W-:Y:S02]  /*16b0*/  USEL UR5, UR20, UR6, !UP2 ;  /* 0x0000000614057287 */ /* 0x000fe4000d000000 */
[----:B------:R-:W-:-:S04]  /*16c0*/  USEL UR4, UR24, UR4, !UP1 ;  /* 0x0000000418047287 */ /* 0x000fc8000c800000 */
[----:B------:R-:W-:Y:S02]  /*16d0*/  UIADD3 UR6, UPT, UPT, UR5, -UR4, URZ ;  /* 0x8000000405067290 */ /* 0x000fe4000fffe0ff */
[----:B------:R-:W-:Y:S02]  /*16e0*/  UIADD3 UR4, UPT, UPT, -UR5, UR4, URZ ;  /* 0x0000000405047290 */ /* 0x000fe4000fffe1ff */
[----:B------:R-:W-:Y:S02]  /*16f0*/  UIMAD UR24, UR6, UR10, UR24 ;  /* 0x0000000a061872a4 */ /* 0x000fe4000f8e0218 */
[----:B------:R-:W-:-:S12]  /*1700*/  UIMAD UR20, UR4, UR12, UR20 ;  /* 0x0000000c041472a4 */ /* 0x000fd8000f8e0214 */
.L_x_19:
[----:B------:R-:W-:Y:S05]  /*1710*/  BRA.U !UP5, `(.L_x_20) ;  /* 0x000000010d0c7547 */ /* 0x000fea000b800000 */
[----:B------:R-:W-:Y:S01]  /*1720*/  UCGABAR_WAIT ;  /* 0x0000000000007dc7 */ /* 0x000fe20008000000 */
[----:B------:R-:W-:Y:S01]  /*1730*/  CCTL.IVALL ;  /* 0x00000000ff00798f */ /* 0x000fe20002000000 */
[----:B------:R-:W-:Y:S05]  /*1740*/  BRA `(.L_x_21) ;  /* 0x0000000000047947 */ /* 0x000fea0003800000 */
.L_x_20:
[----:B------:R-:W-:Y:S06]  /*1750*/  BAR.SYNC.DEFER_BLOCKING 0x0 ;  /* 0x0000000000007b1d */ /* 0x000fec0000010000 */
.L_x_21:
[----:B------:R-:W-:Y:S05]  /*1760*/  BRA.U UP0, `(.L_x_22) ;  /* 0x0000001100dc7547 */ /* 0x000fea000b800000 */
[----:B------:R-:W1:Y:S01]  /*1770*/  LDCU UR6, c[0x0][0x38c] ;  /* 0x00007180ff0677ac */ /* 0x000e620008000800 */
[----:B------:R-:W-:Y:S01]  /*1780*/  PLOP3.LUT P1, PT, PT, PT, UP3, 0x80, 0x8 ;  /* 0x000000000008781c */ /* 0x000fe20003f2f038 */
[----:B------:R-:W-:Y:S01]  /*1790*/  IMAD.MOV.U32 R12, RZ, RZ, 0x1 ;  /* 0x00000001ff0c7424 */ /* 0x000fe200078e00ff */
[----:B------:R-:W-:Y:S02]  /*17a0*/  ISETP.NE.AND P2, PT, R0, RZ, P3 ;  /* 0x000000ff0000720c */ /* 0x000fe40001f45270 */
[----:B------:R-:W-:Y:S02]  /*17b0*/  CS2R R10, SRZ ;  /* 0x00000000000a7805 */ /* 0x000fe4000001ff00 */
[----:B------:R-:W-:Y:S01]  /*17c0*/  PLOP3.LUT P1, PT, P1, PT, PT, 0x8, 0x80 ;  /* 0x000000000080781c */ /* 0x000fe20000f2e170 */
[----:B------:R-:W-:Y:S01]  /*17d0*/  IMAD.MOV.U32 R9, RZ, RZ, RZ ;  /* 0x000000ffff097224 */ /* 0x000fe200078e00ff */
[----:B------:R-:W2:Y:S01]  /*17e0*/  LDCU UR38, c[0x0][0x370] ;  /* 0x00006e00ff2677ac */ /* 0x000ea20008000800 */
[----:B------:R-:W-:Y:S01]  /*17f0*/  IMAD.MOV.U32 R8, RZ, RZ, 0x1 ;  /* 0x00000001ff087424 */ /* 0x000fe200078e00ff */
[----:B------:R-:W3:Y:S01]  /*1800*/  LDCU.64 UR26, c[0x0][0x348] ;  /* 0x00006900ff1a77ac */ /* 0x000ee20008000a00 */
[----:B------:R-:W-:Y:S01]  /*1810*/  ULEA.HI UR43, UR22, UR45, URZ, 0x1a ;  /* 0x0000002d162b7291 */ /* 0x000fe2000f8fd0ff */
[----:B------:R-:W4:Y:S01]  /*1820*/  LDCU UR37, c[0x0][0x374] ;  /* 0x00006e80ff2577ac */ /* 0x000f220008000800 */
[----:B-1----:R-:W-:-:S02]  /*1830*/  UIADD3 UR5, UPT, UPT, UR6, 0x3f, URZ ;  /* 0x0000003f06057890 */ /* 0x002fc4000fffe0ff */
[----:B------:R-:W-:Y:S02]  /*1840*/  UIADD3 UR47, UPT, UPT, UR6, 0x7e, URZ ;  /* 0x0000007e062f7890 */ /* 0x000fe4000fffe0ff */
[----:B------:R-:W-:Y:S01]  /*1850*/  USHF.R.S32.HI UR4, URZ, 0x1f, UR5 ;  /* 0x0000001fff047899 */ /* 0x000fe20008011405 */
[----:B------:R-:W-:-:S03]  /*1860*/  UMOV UR7, URZ ;  /* 0x000000ff00077c82 */ /* 0x000fc60008000000 */
[----:B------:R-:W-:Y:S02]  /*1870*/  ULEA.HI UR4, UR4, UR5, URZ, 0x6 ;  /* 0x0000000504047291 */ /* 0x000fe4000f8f30ff */
[----:B------:R-:W-:Y:S02]  /*1880*/  UIADD3 UR5, UPT, UPT, UR6, -0x1, URZ ;  /* 0xffffffff06057890 */ /* 0x000fe4000fffe0ff */
[----:B------:R-:W-:Y:S02]  /*1890*/  USHF.R.S32.HI UR40, URZ, 0x6, UR4 ;  /* 0x00000006ff287899 */ /* 0x000fe40008011404 */
[----:B------:R-:W-:Y:S02]  /*18a0*/  UISETP.GE.U32.AND UP1, UPT, UR5, -0x7f, UPT ;  /* 0xffffff810500788c */ /* 0x000fe4000bf26070 */
[----:B------:R-:W-:-:S04]  /*18b0*/  UISETP.LT.U32.AND UP0, UPT, UR40, 0x4, UPT ;  /* 0x000000042800788c */ /* 0x000fc8000bf01070 */
[----:B------:R-:W-:Y:S02]  /*18c0*/  USEL UR39, UR40, 0x4, UP0 ;  /* 0x0000000428277887 */ /* 0x000fe40008000000 */
[----:B------:R-:W-:Y:S02]  /*18d0*/  UISETP.NE.AND UP0, UPT, UR25, URZ, UPT ;  /* 0x000000ff1900728c */ /* 0x000fe4000bf05270 */
[----:B------:R-:W-:Y:S02]  /*18e0*/  UIADD3 UR4, UPT, UPT, UR39, -0x1, URZ ;  /* 0xffffffff27047890 */ /* 0x000fe4000fffe0ff */
[----:B------:R-:W-:Y:S02]  /*18f0*/  @UP1 UIADD3 UR4, UPT, UPT, UR39, URZ, URZ ;  /* 0x000000ff27041290 */ /* 0x000fe4000fffe0ff */
[----:B------:R-:W-:Y:S02]  /*1900*/  USEL UR23, UR41, 0x2, UP0 ;  /* 0x0000000229177887 */ /* 0x000fe40008000000 */
[----:B------:R-:W-:-:S02]  /*1910*/  UIADD3 UR44, UPT, UPT, UR40, -UR39, URZ ;  /* 0x80000027282c7290 */ /* 0x000fc4000fffe0ff */
[----:B------:R-:W-:Y:S02]  /*1920*/  UIADD3 UR25, UPT, UPT, UR4, 0x1, URZ ;  /* 0x0000000104197890 */ /* 0x000fe4000fffe0ff */
[----:B--234-:R-:W-:-:S12]  /*1930*/  UIADD3 UR41, UPT, UPT, -UR4, URZ, URZ ;  /* 0x000000ff04297290 */ /* 0x01cfd8000fffe1ff */
.L_x_42:
[----:B------:R-:W-:Y:S01]  /*1940*/  UISETP.NE.AND UP0, UPT, UR46, URZ, UPT ;  /* 0x000000ff2e00728c */ /* 0x000fe2000bf05270 */
[----:B------:R-:W1:Y:S08]  /*1950*/  S2UR UR46, SR_CgaCtaId ;  /* 0x00000000002e79c3 */ /* 0x000e700000008800 */
[----:B------:R-:W-:Y:S05]  /*1960*/  BRA.U UP0, `(.L_x_23) ;  /* 0x0000000100347547 */ /* 0x000fea000b800000 */
[----:B------:R-:W2:Y:S01]  /*1970*/  S2R R0, SR_CgaCtaId ;  /* 0x0000000000007919 */ /* 0x000ea20000008800 */
[----:B------:R-:W-:-:S04]  /*1980*/  MOV R2, 0x400 ;  /* 0x0000040000027802 */ /* 0x000fc80000000f00 */
[----:B--2---:R-:W-:Y:S02]  /*1990*/  LEA R0, R0, R2, 0x18 ;  /* 0x0000000200007211 */ /* 0x004fe400078ec0ff */
[----:B------:R-:W-:-:S03]  /*19a0*/  SHF.L.U32 R2, R8, 0x1f, RZ ;  /* 0x0000001f08027819 */ /* 0x000fc600000006ff */
[----:B------:R-:W-:-:S04]  /*19b0*/  IMAD R0, R9, 0x8, R0 ;  /* 0x0000000809007824 */ /* 0x000fc800078e0200 */
[----:B------:R-:W2:Y:S02]  /*19c0*/  SYNCS.PHASECHK.TRANS64.TRYWAIT P0, [R0+URZ+0xe0], R2 ;  /* 0x0000e002000075a7 */ /* 0x000ea400080011ff */
[----:B--2---:R-:W-:Y:S05]  /*19d0*/  @!P0 BRA `(.L_x_24) ;  /* 0x00000064003c8947 */ /* 0x004fea0003800000 */
.L_x_123:
[----:B------:R-:W-:Y:S01]  /*19e0*/  VIADD R9, R9, 0x1 ;  /* 0x0000000109097836 */ /* 0x000fe20000000000 */
[----:B------:R2:W-:Y:S04]  /*19f0*/  SYNCS.ARRIVE.TRANS64.A1T0 RZ, [R0+URZ+0xd0], RZ ;  /* 0x0000d0ff00ff79a7 */ /* 0x0005e800081000ff */
[----:B------:R-:W-:-:S04]  /*1a00*/  ISETP.NE.AND P0, PT, R9, 0x2, PT ;  /* 0x000000020900780c */ /* 0x000fc80003f05270 */
[----:B------:R-:W-:Y:S02]  /*1a10*/  SEL R9, R9, RZ, P0 ;  /* 0x000000ff09097207 */ /* 0x000fe40000000000 */
[----:B--2---:R-:W-:-:S04]  /*1a20*/  SEL R0, RZ, 0x1, P0 ;  /* 0x00000001ff007807 */ /* 0x004fc80000000000 */
[----:B------:R-:W-:-:S07]  /*1a30*/  LOP3.LUT R8, R8, R0, RZ, 0x3c, !PT ;  /* 0x0000000008087212 */ /* 0x000fce00078e3cff */
.L_x_23:
[----:B------:R-:W-:Y:S01]  /*1a40*/  UMOV UR6, 0x400 ;  /* 0x0000040000067882 */ /* 0x000fe20000000000 */
[----:B------:R-:W-:Y:S01]  /*1a50*/  SHF.L.U32 R0, R12, 0x1f, RZ ;  /* 0x0000001f0c007819 */ /* 0x000fe200000006ff */
[----:B-1----:R-:W-:Y:S02]  /*1a60*/  ULEA UR6, UR46, UR6, 0x18 ;  /* 0x000000062e067291 */ /* 0x002fe4000f8ec0ff */
[----:B------:R-:W-:Y:S02]  /*1a70*/  UISETP.GE.U32.AND UP0, UPT, UR47, 0x7f, UPT ;  /* 0x0000007f2f00788c */ /* 0x000fe4000bf06070 */
[----:B------:R-:W-:Y:S02]  /*1a80*/  ULEA UR4, UR7, UR6, 0x3 ;  /* 0x0000000607047291 */ /* 0x000fe4000f8e18ff */
[----:B------:R-:W-:Y:S01]  /*1a90*/  ULEA UR11, UR24, UR45, 0x7 ;  /* 0x0000002d180b7291 */ /* 0x000fe2000f8e38ff */
[----:B------:R-:W-:-:S06]  /*1aa0*/  UMOV UR13, URZ ;  /* 0x000000ff000d7c82 */ /* 0x000fcc0008000000 */
[----:B------:R1:W2:Y:S01]  /*1ab0*/  SYNCS.PHASECHK.TRANS64.TRYWAIT P0, [UR4+0x20], R0 ;  /* 0x00002000ff0075a7 */ /* 0x0002a20008001104 */
[----:B------:R-:W-:-:S04]  /*1ac0*/  ULEA.HI UR4, UR20, UR20, URZ, 0x1 ;  /* 0x0000001414047291 */ /* 0x000fc8000f8f08ff */
[----:B------:R-:W-:-:S04]  /*1ad0*/  USHF.L.U32 UR4, UR4, 0x6, URZ ;  /* 0x0000000604047899 */ /* 0x000fc800080006ff */
[----:B------:R-:W-:-:S04]  /*1ae0*/  ULOP3.LUT UR35, UR4, 0xffffff80, URZ, 0xc0, !UPT ;  /* 0xffffff8004237892 */ /* 0x000fc8000f8ec0ff */
[----:B------:R-:W-:Y:S01]  /*1af0*/  UIADD3 UR35, UPT, UPT, UR43, UR35, URZ ;  /* 0x000000232b237290 */ /* 0x000fe2000fffe0ff */
[----:B------:R-:W-:Y:S11]  /*1b00*/  BRA.U !UP0, `(.L_x_25) ;  /* 0x0000000108c47547 */ /* 0x000ff6000b800000 */
[----:B------:R-:W-:Y:S01]  /*1b10*/  UMOV UR16, UR41 ;  /* 0x0000002900107c82 */ /* 0x000fe20008000000 */
[----:B------:R-:W-:Y:S01]  /*1b20*/  UMOV UR4, UR7 ;  /* 0x0000000700047c82 */ /* 0x000fe20008000000 */
[----:B------:R-:W-:-:S05]  /*1b30*/  UMOV UR34, URZ ;  /* 0x000000ff00227c82 */ /* 0x000fca0008000000 */
.L_x_31:
[----:B------:R-:W-:Y:S01]  /*1b40*/  ULEA UR33, UR4, UR6, 0x3 ;  /* 0x0000000604217291 */ /* 0x000fe2000f8e18ff */
[----:B------:R-:W-:Y:S01]  /*1b50*/  @P3 MOV R2, 0x4000 ;  /* 0x0000400000023802 */ /* 0x000fe20000000f00 */
[----:B--234-:R-:W-:Y:S10]  /*1b60*/  @P0 BRA `(.L_x_26) ;  /* 0x00000000000c0947 */ /* 0x01cff40003800000 */
[----:B------:R-:W-:-:S04]  /*1b70*/  SHF.L.U32 R3, R12, 0x1f, RZ ;  /* 0x0000001f0c037819 */ /* 0x000fc800000006ff */
[----:B------:R-:W2:Y:S02]  /*1b80*/  SYNCS.PHASECHK.TRANS64.TRYWAIT P0, [UR33+0x20], R3 ;  /* 0x00002003ff0075a7 */ /* 0x000ea40008001121 */
[----:B--2---:R-:W-:Y:S05]  /*1b90*/  @!P0 BRA `(.L_x_27) ;  /* 0x0000006000e08947 */ /* 0x004fea0003800000 */
.L_x_26:
[----:B------:R2:W-:Y:S01]  /*1ba0*/  @P3 SYNCS.ARRIVE.TRANS64 RZ, [UR33], R2 ;  /* 0x00000002ffff39a7 */ /* 0x0005e20008000021 */
[----:B------:R-:W-:Y:S02]  /*1bb0*/  ULOP3.LUT UR5, UR23, 0x2, URZ, 0xfc, !UPT ;  /* 0x0000000217057892 */ /* 0x000fe4000f8efcff */
[----:B------:R-:W-:Y:S02]  /*1bc0*/  UIADD3 UR16, UPT, UPT, UR16, 0x1, URZ ;  /* 0x0000000110107890 */ /* 0x000fe4000fffe0ff */
[----:B------:R-:W-:Y:S02]  /*1bd0*/  UISETP.NE.AND UP0, UPT, UR5, 0x2, UPT ;  /* 0x000000020500788c */ /* 0x000fe4000bf05270 */
[----:B------:R-:W-:-:S07]  /*1be0*/  UISETP.NE.AND UP2, UPT, UR16, 0x1, UPT ;  /* 0x000000011000788c */ /* 0x000fce000bf45270 */
[----:B------:R-:W-:Y:S05]  /*1bf0*/  BRA.U UP0, `(.L_x_28) ;  /* 0x0000000100047547 */ /* 0x000fea000b800000 */
[----:B------:R-:W-:Y:S05]  /*1c00*/  BPT.TRAP 0x1 ;  /* 0x000000040000795c */ /* 0x000fea0000300000 */
.L_x_28:
[----:B------:R-:W-:Y:S04]  /*1c10*/  BSSY.RECONVERGENT B0, `(.L_x_29) ;  /* 0x0000003000007945 */ /* 0x000fe80003800200 */
[----:B------:R-:W-:Y:S05]  /*1c20*/  @!P2 BRA `(.L_x_30) ;  /* 0x000000000004a947 */ /* 0x000fea0003800000 */
[----:B------:R-:W-:Y:S05]  /*1c30*/  BPT.TRAP 0x1 ;  /* 0x000000040000795c */ /* 0x000fea0000300000 */
.L_x_30:
[----:B------:R-:W-:Y:S05]  /*1c40*/  BSYNC.RECONVERGENT B0 ;  /* 0x0000000000007941 */ /* 0x000fea0003800200 */
.L_x_29:
[----:B------:R-:W-:Y:S02]  /*1c50*/  UIADD3 UR5, UPT, UPT, UR4, 0x1, URZ ;  /* 0x0000000104057890 */ /* 0x000fe4000fffe0ff */
[----:B------:R-:W-:Y:S02]  /*1c60*/  UIADD3 UR14, UP1, UPT, UR26, 0x80, URZ ;  /* 0x000000801a0e7890 */ /* 0x000fe4000ff3e0ff */
[----:B------:R-:W-:Y:S02]  /*1c70*/  UISETP.NE.AND UP0, UPT, UR5, 0x4, UPT ;  /* 0x000000040500788c */ /* 0x000fe4000bf05270 */
[----:B------:R-:W-:Y:S02]  /*1c80*/  ULOP3.LUT UR33, UR33, 0xfefffff8, URZ, 0xc0, !UPT ;  /* 0xfefffff821217892 */ /* 0x000fe4000f8ec0ff */
[----:B------:R-:W-:Y:S02]  /*1c90*/  USEL UR8, URZ, 0x1, UP0 ;  /* 0x00000001ff087887 */ /* 0x000fe40008000000 */
[----:B------:R-:W-:-:S02]  /*1ca0*/  USEL UR7, UR5, URZ, UP0 ;  /* 0x000000ff05077287 */ /* 0x000fc40008000000 */
[----:B------:R-:W-:Y:S02]  /*1cb0*/  UIADD3.X UR15, UPT, UPT, URZ, UR27, URZ, UP1, !UPT ;  /* 0x0000001bff0f7290 */ /* 0x000fe40008ffe4ff */
[----:B------:R-:W-:Y:S01]  /*1cc0*/  ULEA UR5, UR7, UR6, 0x3 ;  /* 0x0000000607057291 */ /* 0x000fe2000f8e18ff */
[----:B------:R-:W-:Y:S01]  /*1cd0*/  LOP3.LUT R12, R12, UR8, RZ, 0x3c, !PT ;  /* 0x000000080c0c7c12 */ /* 0x000fe2000f8e3cff */
[----:B------:R-:W-:Y:S02]  /*1ce0*/  USHF.L.U32 UR8, UR4, 0xc, URZ ;  /* 0x0000000c04087899 */ /* 0x000fe400080006ff */
[----:B------:R-:W-:Y:S01]  /*1cf0*/  UIADD3 UR4, UP0, UPT, UR26, 0x180, URZ ;  /* 0x000001801a047890 */ /* 0x000fe2000ff1e0ff */
[----:B-1----:R-:W-:Y:S01]  /*1d00*/  SHF.L.U32 R0, R12, 0x1f, RZ ;  /* 0x0000001f0c007819 */ /* 0x002fe200000006ff */
[----:B------:R-:W-:Y:S02]  /*1d10*/  ULOP3.LUT UR32, UR8, UR22, URZ, 0xfc, !UPT ;  /* 0x0000001608207292 */ /* 0x000fe4000f8efcff */
[----:B------:R-:W-:Y:S01]  /*1d20*/  UPRMT UR13, URZ, 0x5410, UR21 ;  /* 0x00005410ff0d7896 */ /* 0x000fe20008000015 */
[----:B------:R3:W4:Y:S01]  /*1d30*/  SYNCS.PHASECHK.TRANS64.TRYWAIT P0, [UR5+0x20], R0 ;  /* 0x00002000ff0075a7 */ /* 0x0007220008001105 */
[----:B------:R-:W-:-:S02]  /*1d40*/  UIADD3 UR32, UPT, UPT, UR6, 0x4300, UR32 ;  /* 0x0000430006207890 */ /* 0x000fc4000fffe020 */
[----:B------:R-:W-:Y:S02]  /*1d50*/  UIADD3 UR8, UPT, UPT, UR6, 0x8300, UR8 ;  /* 0x0000830006087890 */ /* 0x000fe4000fffe008 */
[----:B------:R-:W-:Y:S01]  /*1d60*/  UIADD3.X UR5, UPT, UPT, URZ, UR27, URZ, UP0, !UPT ;  /* 0x0000001bff057290 */ /* 0x000fe200087fe4ff */
[----:B------:R-:W-:Y:S01]  /*1d70*/  UMOV UR18, 0x0 ;  /* 0x0000000000127882 */ /* 0x000fe20000000000 */
[----:B------:R-:W-:Y:S01]  /*1d80*/  UMOV UR19, 0x10000000 ;  /* 0x1000000000137882 */ /* 0x000fe20000000000 */
[----:B------:R-:W-:Y:S01]  /*1d90*/  UMOV UR10, UR34 ;  /* 0x00000022000a7c82 */ /* 0x000fe20008000000 */
[----:B------:R-:W-:Y:S01]  /*1da0*/  UMOV UR12, UR36 ;  /* 0x00000024000c7c82 */ /* 0x000fe20008000000 */
[----:B------:R-:W-:Y:S01]  /*1db0*/  UMOV UR9, UR33 ;  /* 0x0000002100097c82 */ /* 0x000fe20008000000 */
[----:B------:R1:W-:Y:S03]  /*1dc0*/  UTMALDG.3D.MULTICAST.2CTA [UR32], [UR14], UR13, desc[UR18] ;  /* 0x000012200e0073b4 */ /* 0x0003e6000821180d */
[----:B------:R2:W-:Y:S01]  /*1dd0*/  UTMALDG.3D.2CTA [UR8], [UR4], desc[UR18] ;  /* 0x00001208040075b4 */ /* 0x0005e20008211000 */
[----:B-1----:R-:W-:Y:S01]  /*1de0*/  UIADD3 UR34, UPT, UPT, UR34, 0x40, URZ ;  /* 0x0000004022227890 */ /* 0x002fe2000fffe0ff */
[----:B------:R-:W-:Y:S01]  /*1df0*/  UMOV UR13, UR25 ;  /* 0x00000019000d7c82 */ /* 0x000fe20008000000 */
[----:B--2---:R-:W-:Y:S01]  /*1e00*/  UMOV UR4, UR7 ;  /* 0x0000000700047c82 */ /* 0x004fe20008000000 */
[----:B------:R-:W-:Y:S09]  /*1e10*/  BRA.U UP2, `(.L_x_31) ;  /* 0xfffffffd02487547 */ /* 0x000ff2000b83ffff */
.L_x_25:
[----:B------:R-:W-:Y:S01]  /*1e20*/  ULEA UR4, UR7, UR6, 0x3 ;  /* 0x0000000607047291 */ /* 0x000fe2000f8e18ff */
[----:B-1-3--:R-:W-:Y:S01]  /*1e30*/  SHF.L.U32 R0, R12, 0x1f, RZ ;  /* 0x0000001f0c007819 */ /* 0x00afe200000006ff */
[----:B------:R-:W-:Y:S01]  /*1e40*/  @!P1 SYNCS.ARRIVE.TRANS64.A1T0 RZ, [UR6+0x68], RZ ;  /* 0x000068ffffff99a7 */ /* 0x000fe20008100006 */
[----:B------:R-:W-:-:S06]  /*1e50*/  UISETP.GT.AND UP0, UPT, UR40, UR39, UPT ;  /* 0x000000272800728c */ /* 0x000fcc000bf04270 */
[----:B--2-4-:R1:W2:Y:S03]  /*1e60*/  SYNCS.PHASECHK.TRANS64.TRYWAIT P0, [UR4+0x20], R0 ;  /* 0x00002000ff0075a7 */ /* 0x0142a60008001104 */
[----:B------:R-:W-:Y:S05]  /*1e70*/  BRA.U !UP0, `(.L_x_32) ;  /* 0x0000000108c47547 */ /* 0x000fea000b800000 */
[----:B------:R-:W-:Y:S01]  /*1e80*/  UIADD3 UR24, UPT, UPT, UR44, UR13, URZ ;  /* 0x0000000d2c187290 */ /* 0x000fe2000fffe0ff */
[----:B------:R-:W-:-:S11]  /*1e90*/  UMOV UR4, UR7 ;  /* 0x0000000700047c82 */ /* 0x000fd60008000000 */
.L_x_38:
[----:B------:R-:W-:Y:S01]  /*1ea0*/  ULEA UR17, UR4, UR6, 0x3 ;  /* 0x0000000604117291 */ /* 0x000fe2000f8e18ff */
[----:B--2---:R-:W-:Y:S01]  /*1eb0*/  @P3 MOV R2, 0x4000 ;  /* 0x0000400000023802 */ /* 0x004fe20000000f00 */
[----:B--2-4-:R-:W-:Y:S10]  /*1ec0*/  @P0 BRA `(.L_x_33) ;  /* 0x00000000000c0947 */ /* 0x014ff40003800000 */
[----:B------:R-:W-:-:S04]  /*1ed0*/  SHF.L.U32 R3, R12, 0x1f, RZ ;  /* 0x0000001f0c037819 */ /* 0x000fc800000006ff */
[----:B------:R-:W2:Y:S02]  /*1ee0*/  SYNCS.PHASECHK.TRANS64.TRYWAIT P0, [UR17+0x20], R3 ;  /* 0x00002003ff0075a7 */ /* 0x000ea40008001111 */
[----:B--2---:R-:W-:Y:S05]  /*1ef0*/  @!P0 BRA `(.L_x_34) ;  /* 0x0000006000208947 */ /* 0x004fea0003800000 */
.L_x_33:
[----:B------:R2:W-:Y:S01]  /*1f00*/  @P3 SYNCS.ARRIVE.TRANS64 RZ, [UR17], R2 ;  /* 0x00000002ffff39a7 */ /* 0x0005e20008000011 */
[----:B------:R-:W-:-:S04]  /*1f10*/  ULOP3.LUT UR5, UR23, 0x2, URZ, 0xfc, !UPT ;  /* 0x0000000217057892 */ /* 0x000fc8000f8efcff */
[----:B------:R-:W-:-:S09]  /*1f20*/  UISETP.NE.AND UP0, UPT, UR5, 0x2, UPT ;  /* 0x000000020500788c */ /* 0x000fd2000bf05270 */
[----:B------:R-:W-:Y:S05]  /*1f30*/  BRA.U UP0, `(.L_x_35) ;  /* 0x0000000100047547 */ /* 0x000fea000b800000 */
[----:B------:R-:W-:Y:S05]  /*1f40*/  BPT.TRAP 0x1 ;  /* 0x000000040000795c */ /* 0x000fea0000300000 */
.L_x_35:
[----:B------:R-:W-:Y:S04]  /*1f50*/  BSSY.RECONVERGENT B0, `(.L_x_36) ;  /* 0x0000003000007945 */ /* 0x000fe80003800200 */
[----:B------:R-:W-:Y:S05]  /*1f60*/  @!P2 BRA `(.L_x_37) ;  /* 0x000000000004a947 */ /* 0x000fea0003800000 */
[----:B------:R-:W-:Y:S05]  /*1f70*/  BPT.TRAP 0x1 ;  /* 0x000000040000795c */ /* 0x000fea0000300000 */
.L_x_37:
[----:B------:R-:W-:Y:S05]  /*1f80*/  BSYNC.RECONVERGENT B0 ;  /* 0x0000000000007941 */ /* 0x000fea0003800200 */
.L_x_36:
[----:B------:R-:W-:Y:S02]  /*1f90*/  UIADD3 UR5, UPT, UPT, UR4, 0x1, URZ ;  /* 0x0000000104057890 */ /* 0x000fe4000fffe0ff */
[----:B------:R-:W-:Y:S02]  /*1fa0*/  USHF.L.U32 UR18, UR13, 0x6, URZ ;  /* 0x000000060d127899 */ /* 0x000fe400080006ff */
[----:B------:R-:W-:Y:S02]  /*1fb0*/  UISETP.NE.AND UP0, UPT, UR5, 0x4, UPT ;  /* 0x000000040500788c */ /* 0x000fe4000bf05270 */
[----:B------:R-:W-:Y:S02]  /*1fc0*/  ULOP3.LUT UR17, UR17, 0xfefffff8, URZ, 0xc0, !UPT ;  /* 0xfefffff811117892 */ /* 0x000fe4000f8ec0ff */
[----:B------:R-:W-:Y:S02]  /*1fd0*/  USEL UR8, URZ, 0x1, UP0 ;  /* 0x00000001ff087887 */ /* 0x000fe40008000000 */
[----:B------:R-:W-:-:S02]  /*1fe0*/  USEL UR7, UR5, URZ, UP0 ;  /* 0x000000ff05077287 */ /* 0x000fc40008000000 */
[----:B------:R-:W-:Y:S02]  /*1ff0*/  UIADD3 UR14, UP0, UPT, UR26, 0x180, URZ ;  /* 0x000001801a0e7890 */ /* 0x000fe4000ff1e0ff */
        /* <DEDUP_REMOVED lines=9> */
[----:B------:R-:W-:Y:S02]  /*2090*/  UIADD3.X UR5, UPT, UPT, URZ, UR27, URZ, UP1, !UPT ;  /* 0x0000001bff057290 */ /* 0x000fe40008ffe4ff */
[----:B------:R-:W-:Y:S02]  /*20a0*/  UIADD3 UR8, UPT, UPT, UR6, 0x8300, UR8 ;  /* 0x0000830006087890 */ /* 0x000fe4000fffe008 */
[----:B------:R-:W-:Y:S01]  /*20b0*/  UIADD3.X UR15, UPT, UPT, URZ, UR27, URZ, UP0, !UPT ;  /* 0x0000001bff0f7290 */ /* 0x000fe200087fe4ff */
[----:B------:R-:W-:Y:S01]  /*20c0*/  UMOV UR28, 0x0 ;  /* 0x00000000001c7882 */ /* 0x000fe20000000000 */
[----:B------:R-:W-:Y:S01]  /*20d0*/  UMOV UR29, 0x10000000 ;  /* 0x10000000001d7882 */ /* 0x000fe20000000000 */
[----:B------:R-:W-:Y:S01]  /*20e0*/  UMOV UR19, UR35 ;  /* 0x0000002300137c82 */ /* 0x000fe20008000000 */
[----:B------:R-:W-:Y:S01]  /*20f0*/  UMOV UR20, UR36 ;  /* 0x0000002400147c82 */ /* 0x000fe20008000000 */
[----:B------:R-:W-:Y:S01]  /*2100*/  UMOV UR12, UR36 ;  /* 0x00000024000c7c82 */ /* 0x000fe20008000000 */
[----:B------:R1:W-:Y:S01]  /*2110*/  UTMALDG.3D.MULTICAST.2CTA [UR16], [UR4], UR10, desc[UR28] ;  /* 0x00001c10040073b4 */ /* 0x0003e2000821180a */
[----:B------:R-:W-:Y:S01]  /*2120*/  UMOV UR9, UR17 ;  /* 0x0000001100097c82 */ /* 0x000fe20008000000 */
[----:B------:R-:W-:-:S04]  /*2130*/  UIADD3 UR13, UPT, UPT, UR13, 0x1, URZ ;  /* 0x000000010d0d7890 */ /* 0x000fc8000fffe0ff */
[----:B------:R-:W-:Y:S01]  /*2140*/  UISETP.NE.AND UP0, UPT, UR13, UR24, UPT ;  /* 0x000000180d00728c */ /* 0x000fe2000bf05270 */
[----:B-1----:R-:W-:Y:S01]  /*2150*/  UMOV UR10, UR18 ;  /* 0x00000012000a7c82 */ /* 0x002fe20008000000 */
[----:B------:R-:W-:Y:S01]  /*2160*/  UMOV UR4, UR7 ;  /* 0x0000000700047c82 */ /* 0x000fe20008000000 */
[----:B------:R3:W-:Y:S06]  /*2170*/  UTMALDG.3D.2CTA [UR8], [UR14], desc[UR28] ;  /* 0x00001c080e0075b4 */ /* 0x0007ec0008211000 */
[----:B---3--:R-:W-:Y:S05]  /*2180*/  BRA.U UP0, `(.L_x_38) ;  /* 0xfffffffd00447547 */ /* 0x008fea000b83ffff */
.L_x_32:
[C---:B------:R-:W-:Y:S01]  /*2190*/  LEA R3, R11.reuse, UR6, 0x3 ;  /* 0x000000060b037c11 */ /* 0x040fe2000f8e18ff */
[----:B------:R-:W-:Y:S01]  /*21a0*/  NOP ;  /* 0x0000000000007918 */ /* 0x000fe20000000000 */
[----:B-1----:R-:W-:Y:S02]  /*21b0*/  SHF.L.U32 R0, R10, 0x1f, RZ ;  /* 0x0000001f0a007819 */ /* 0x002fe400000006ff */
[----:B------:R-:W-:Y:S02]  /*21c0*/  LEA R4, R11, UR6, 0x4 ;  /* 0x000000060b047c11 */ /* 0x000fe4000f8e20ff */
[----:B--2-4-:R-:W1:Y:S02]  /*21d0*/  SYNCS.PHASECHK.TRANS64.TRYWAIT P0, [R3+URZ+0x70], R0 ;  /* 0x00007000030075a7 */ /* 0x014e6400080011ff */
[----:B-1----:R-:W-:Y:S05]  /*21e0*/  @!P0 BRA `(.L_x_39) ;  /* 0x0000005c007c8947 */ /* 0x002fea0003800000 */
.L_x_126:
[----:B------:R-:W2:Y:S01]  /*21f0*/  LDS.128 R4, [R4+0x100] ;  /* 0x0001000004047984 */ /* 0x000ea20000000c00 */
[----:B------:R-:W-:Y:S01]  /*2200*/  UISETP.GE.AND UP0, UPT, UR42, 0x1, UPT ;  /* 0x000000012a00788c */ /* 0x000fe2000bf06270 */
[----:B------:R-:W-:Y:S01]  /*2210*/  @!PT LDS RZ, [RZ] ;  /* 0x00000000fffff984 */ /* 0x000fe20000000800 */
[----:B------:R-:W-:Y:S01]  /*2220*/  @!PT LDS RZ, [RZ] ;  /* 0x00000000fffff984 */ /* 0x000fe20000000800 */
[----:B------:R-:W-:Y:S01]  /*2230*/  @!PT LDS RZ, [RZ] ;  /* 0x00000000fffff984 */ /* 0x000fe20000000800 */
[----:B------:R-:W-:Y:S01]  /*2240*/  @!PT LDS RZ, [RZ] ;  /* 0x00000000fffff984 */ /* 0x000fe20000000800 */
[----:B------:R3:W-:Y:S06]  /*2250*/  MEMBAR.ALL.CTA ;  /* 0x0000000000007992 */ /* 0x0007ec0000008000 */
[----:B---3--:R-:W3:Y:S01]  /*2260*/  FENCE.VIEW.ASYNC.S ;  /* 0x00000000000073c6 */ /* 0x008ee20000000000 */
[----:B--2---:R-:W-:-:S13]  /*2270*/  LOP3.LUT P0, RZ, R6, 0x1, RZ, 0xc0, !PT ;  /* 0x0000000106ff7812 */ /* 0x004fda000780c0ff */
[----:B---3--:R-:W-:Y:S01]  /*2280*/  VOTEU.ANY UP1, P0 ;  /* 0x0000000000ff7886 */ /* 0x008fe20000020100 */
[----:B------:R-:W-:-:S13]  /*2290*/  PLOP3.LUT P0, PT, PT, PT, UP1, 0x80, 0x8 ;  /* 0x000000000008781c */ /* 0x000fda0003f0f018 */
[----:B-1----:R-:W-:Y:S02]  /*22a0*/  @P0 LOP3.LUT R0, R5, 0xffff, RZ, 0xc0, !PT ;  /* 0x0000ffff05000812 */ /* 0x002fe400078ec0ff */
[----:B------:R-:W-:Y:S02]  /*22b0*/  @P0 MOV R2, R4 ;  /* 0x0000000400020202 */ /* 0x000fe40000000f00 */
[----:B------:R-:W-:Y:S01]  /*22c0*/  @P0 R2UR UR5, R0 ;  /* 0x00000000000502ca */ /* 0x000fe200000e0000 */
[----:B------:R-:W-:Y:S01]  /*22d0*/  VIADD R0, R3, 0x80 ;  /* 0x0000008003007836 */ /* 0x000fe20000000000 */
[----:B------:R-:W-:Y:S02]  /*22e0*/  @P0 SHF.R.U32.HI R4, RZ, 0x10, R5 ;  /* 0x00000010ff040819 */ /* 0x000fe40000011605 */
[----:B------:R-:W-:Y:S02]  /*22f0*/  @P0 R2UR UR8, R2 ;  /* 0x00000000020802ca */ /* 0x000fe400000e0000 */
[----:B------:R-:W-:-:S02]  /*2300*/  PRMT R0, RZ, 0x654, R0 ;  /* 0x00000654ff007816 */ /* 0x000fc40000000000 */
[----:B------:R-:W-:Y:S02]  /*2310*/  @P0 R2UR UR4, R4 ;  /* 0x00000000040402ca */ /* 0x000fe400000e0000 */
[----:B------:R1:W-:Y:S03]  /*2320*/  SYNCS.ARRIVE.TRANS64.RED.A1T0 RZ, [R0+URZ], RZ ;  /* 0x000000ff00ff79a7 */ /* 0x0003e600081004ff */
[----:B------:R-:W-:-:S04]  /*2330*/  @UP1 UMOV UR30, UR5 ;  /* 0x00000005001e1c82 */ /* 0x000fc80008000000 */
[----:B------:R-:W-:-:S04]  /*2340*/  @UP1 UMOV UR31, UR8 ;  /* 0x00000008001f1c82 */ /* 0x000fc80008000000 */
[----:B------:R-:W-:Y:S01]  /*2350*/  @UP1 UMOV UR36, UR4 ;  /* 0x0000000400241c82 */ /* 0x000fe20008000000 */
[----:B------:R-:W-:Y:S05]  /*2360*/  BRA.U !UP0, `(.L_x_40) ;  /* 0x0000000108d47547 */ /* 0x000fea000b800000 */
[----:B------:R-:W2:Y:S01]  /*2370*/  LDCU.128 UR12, c[0x0][0xb10] ;  /* 0x00016200ff0c77ac */ /* 0x000ea20008000c00 */
[----:B------:R-:W3:Y:S01]  /*2380*/  LDCU UR24, c[0x0][0xb20] ;  /* 0x00016400ff1877ac */ /* 0x000ee20008000800 */
[----:B------:R-:W4:Y:S01]  /*2390*/  LDCU UR20, c[0x0][0xb0c] ;  /* 0x00016180ff1477ac */ /* 0x000f220008000800 */
[----:B------:R-:W1:Y:S01]  /*23a0*/  LDCU.64 UR10, c[0x0][0xb28] ;  /* 0x00016500ff0a77ac */ /* 0x000e620008000a00 */
[----:B------:R-:W-:Y:S02]  /*23b0*/  UISETP.NE.AND UP3, UPT, UR42, 0x1, UPT ;  /* 0x000000012a00788c */ /* 0x000fe4000bf65270 */
[----:B--2---:R-:W-:Y:S02]  /*23c0*/  UIMAD.WIDE.U32 UR8, UR37, UR15, URZ ;  /* 0x0000000f250872a5 */ /* 0x004fe4000f8e00ff */
[----:B------:R-:W-:Y:S02]  /*23d0*/  UIMAD.WIDE.U32 UR4, UR38, UR12, URZ ;  /* 0x0000000c260472a5 */ /* 0x000fe4000f8e00ff */
[----:B------:R-:W-:-:S02]  /*23e0*/  UISETP.NE.AND UP0, UPT, UR14, 0x1, UPT ;  /* 0x000000010e00788c */ /* 0x000fc4000bf05270 */
[----:B------:R-:W-:Y:S01]  /*23f0*/  UIMAD.WIDE.U32 UR28, UR30, UR15, URZ ;  /* 0x0000000f1e1c72a5 */ /* 0x000fe2000f8e00ff */
[----:B------:R-:W-:Y:S02]  /*2400*/  UMOV UR8, UR9 ;  /* 0x0000000900087c82 */ /* 0x000fe40008000000 */
[----:B------:R-:W-:Y:S01]  /*2410*/  UMOV UR4, UR5 ;  /* 0x0000000500047c82 */ /* 0x000fe20008000000 */
[----:B---3--:R-:W-:Y:S02]  /*2420*/  USHF.R.U32.HI UR8, URZ, UR24, UR8 ;  /* 0x00000018ff087299 */ /* 0x008fe40008011608 */
[----:B----4-:R-:W-:Y:S02]  /*2430*/  UISETP.NE.AND UP2, UPT, UR20, 0x1, UPT ;  /* 0x000000011400788c */ /* 0x010fe4000bf45270 */
[----:B------:R-:W-:Y:S02]  /*2440*/  USHF.R.U32.HI UR4, URZ, UR13, UR4 ;  /* 0x0000000dff047299 */ /* 0x000fe40008011604 */
[----:B------:R-:W-:-:S02]  /*2450*/  USEL UR5, UR37, UR8, !UP0 ;  /* 0x0000000825057287 */ /* 0x000fc4000c000000 */
[----:B------:R-:W-:Y:S02]  /*2460*/  USEL UR8, UR38, UR4, !UP2 ;  /* 0x0000000426087287 */ /* 0x000fe4000d000000 */
[----:B-1----:R-:W-:Y:S01]  /*2470*/  UIMAD.WIDE.U32 UR16, UR5, UR10, URZ ;  /* 0x0000000a051072a5 */ /* 0x002fe2000f8e00ff */
[----:B------:R-:W-:Y:S01]  /*2480*/  UMOV UR4, UR29 ;  /* 0x0000001d00047c82 */ /* 0x000fe20008000000 */
[----:B------:R-:W-:Y:S02]  /*2490*/  UIMAD.WIDE.U32 UR18, UR31, UR12, URZ ;  /* 0x0000000c1f1272a5 */ /* 0x000fe4000f8e00ff */
[----:B------:R-:W-:-:S03]  /*24a0*/  UIMAD.WIDE.U32 UR28, UR8, UR10, URZ ;  /* 0x0000000a081c72a5 */ /* 0x000fc6000f8e00ff */
[----:B------:R-:W-:Y:S01]  /*24b0*/  UMOV UR16, UR17 ;  /* 0x0000001100107c82 */ /* 0x000fe20008000000 */
[----:B------:R-:W-:Y:S02]  /*24c0*/  USHF.R.U32.HI UR4, URZ, UR24, UR4 ;  /* 0x00000018ff047299 */ /* 0x000fe40008011604 */
[----:B------:R-:W-:Y:S01]  /*24d0*/  @UP3 USHF.R.U32.HI UR5, URZ, UR11, UR16 ;  /* 0x0000000bff053299 */ /* 0x000fe20008011610 */
[----:B------:R-:W-:Y:S01]  /*24e0*/  UMOV UR18, UR19 ;  /* 0x0000001300127c82 */ /* 0x000fe20008000000 */
[----:B------:R-:W-:Y:S01]  /*24f0*/  UMOV UR28, UR29 ;  /* 0x0000001d001c7c82 */ /* 0x000fe20008000000 */
[----:B------:R-:W-:Y:S02]  /*2500*/  USHF.R.U32.HI UR13, URZ, UR13, UR18 ;  /* 0x0000000dff0d7299 */ /* 0x000fe40008011612 */
[----:B------:R-:W-:Y:S02]  /*2510*/  USEL UR4, UR30, UR4, !UP0 ;  /* 0x000000041e047287 */ /* 0x000fe4000c000000 */
[----:B------:R-:W-:-:S02]  /*2520*/  @UP3 USHF.R.U32.HI UR8, URZ, UR11, UR28 ;  /* 0x0000000bff083299 */ /* 0x000fc4000801161c */
[----:B------:R-:W-:Y:S02]  /*2530*/  UIMAD UR9, UR42, UR5, URZ ;  /* 0x000000052a0972a4 */ /* 0x000fe4000f8e02ff */
[----:B------:R-:W-:Y:S02]  /*2540*/  USEL UR5, UR31, UR13, !UP2 ;  /* 0x0000000d1f057287 */ /* 0x000fe4000d000000 */
[----:B------:R-:W-:Y:S02]  /*2550*/  UIMAD UR12, UR42, UR8, URZ ;  /* 0x000000082a0c72a4 */ /* 0x000fe4000f8e02ff */
[----:B------:R-:W-:Y:S02]  /*2560*/  UISETP.GE.AND UP0, UPT, UR4, UR9, UPT ;  /* 0x000000090400728c */ /* 0x000fe4000bf06270 */
[----:B------:R-:W-:Y:S02]  /*2570*/  UIMAD.WIDE.U32 UR16, UR4, UR10, URZ ;  /* 0x0000000a041072a5 */ /* 0x000fe4000f8e00ff */
[----:B------:R-:W-:-:S02]  /*2580*/  UISETP.GE.OR UP0, UPT, UR5, UR12, UP0 ;  /* 0x0000000c0500728c */ /* 0x000fc40008706670 */
        /* <DEDUP_REMOVED lines=19> */
.L_x_40:
[----:B------:R-:W2:Y:S02]  /*26c0*/  LDCU UR4, c[0x0][0xb30] ;  /* 0x00016600ff0477ac */ /* 0x000ea40008000800 */
[----:B--2---:R-:W-:-:S09]  /*26d0*/  UISETP.NE.AND UP0, UPT, UR4, 0x1, UPT ;  /* 0x000000010400788c */ /* 0x004fd2000bf05270 */
[----:B------:R-:W-:Y:S05]  /*26e0*/  BRA.U UP0, `(.L_x_41) ;  /* 0x0000000100447547 */ /* 0x000fea000b800000 */
[----:B------:R-:W2:Y:S01]  /*26f0*/  LDCU.128 UR12, c[0x0][0xb10] ;  /* 0x00016200ff0c77ac */ /* 0x000ea20008000c00 */
[----:B------:R-:W3:Y:S01]  /*2700*/  LDCU UR10, c[0x0][0xb0c] ;  /* 0x00016180ff0a77ac */ /* 0x000ee20008000800 */
[----:B------:R-:W4:Y:S01]  /*2710*/  LDCU UR11, c[0x0][0xb20] ;  /* 0x00016400ff0b77ac */ /* 0x000f220008000800 */
[----:B--2---:R-:W-:Y:S02]  /*2720*/  UIMAD.WIDE.U32 UR8, UR31, UR12, URZ ;  /* 0x0000000c1f0872a5 */ /* 0x004fe4000f8e00ff */
[----:B------:R-:W-:Y:S02]  /*2730*/  UIMAD.WIDE.U32 UR4, UR30, UR15, URZ ;  /* 0x0000000f1e0472a5 */ /* 0x000fe4000f8e00ff */
[----:B---3--:R-:W-:Y:S02]  /*2740*/  UISETP.NE.AND UP2, UPT, UR10, 0x1, UPT ;  /* 0x000000010a00788c */ /* 0x008fe4000bf45270 */
[----:B------:R-:W-:Y:S01]  /*2750*/  UISETP.NE.AND UP0, UPT, UR14, 0x1, UPT ;  /* 0x000000010e00788c */ /* 0x000fe2000bf05270 */
[----:B------:R-:W-:-:S02]  /*2760*/  UMOV UR8, UR9 ;  /* 0x0000000900087c82 */ /* 0x000fc40008000000 */
[----:B------:R-:W-:Y:S01]  /*2770*/  UMOV UR4, UR5 ;  /* 0x0000000500047c82 */ /* 0x000fe20008000000 */
[----:B------:R-:W-:Y:S02]  /*2780*/  USHF.R.U32.HI UR13, URZ, UR13, UR8 ;  /* 0x0000000dff0d7299 */ /* 0x000fe40008011608 */
[----:B----4-:R-:W-:Y:S02]  /*2790*/  USHF.R.U32.HI UR4, URZ, UR11, UR4 ;  /* 0x0000000bff047299 */ /* 0x010fe40008011604 */
[----:B------:R-:W-:Y:S02]  /*27a0*/  USEL UR5, UR31, UR13, !UP2 ;  /* 0x0000000d1f057287 */ /* 0x000fe4000d000000 */
[----:B------:R-:W-:-:S04]  /*27b0*/  USEL UR4, UR30, UR4, !UP0 ;  /* 0x000000041e047287 */ /* 0x000fc8000c000000 */
[----:B------:R-:W-:Y:S02]  /*27c0*/  UIADD3 UR8, UPT, UPT, UR5, -UR4, URZ ;  /* 0x8000000405087290 */ /* 0x000fe4000fffe0ff */
[----:B------:R-:W-:Y:S02]  /*27d0*/  UIADD3 UR4, UPT, UPT, -UR5, UR4, URZ ;  /* 0x0000000405047290 */ /* 0x000fe4000fffe1ff */
[----:B------:R-:W-:Y:S02]  /*27e0*/  UIMAD UR30, UR8, UR14, UR30 ;  /* 0x0000000e081e72a4 */ /* 0x000fe4000f8e021e */
[----:B------:R-:W-:-:S12]  /*27f0*/  UIMAD UR31, UR4, UR10, UR31 ;  /* 0x0000000a041f72a4 */ /* 0x000fd8000f8e021f */
.L_x_41:
[----:B------:R-:W-:Y:S01]  /*2800*/  VIADD R11, R11, 0x1 ;  /* 0x000000010b0b7836 */ /* 0x000fe20000000000 */
[----:B------:R-:W-:Y:S01]  /*2810*/  R2UR UR4, R78 ;  /* 0x000000004e0472ca */ /* 0x000fe200000e0000 */
[----:B------:R-:W-:Y:S01]  /*2820*/  UIADD3 UR24, UPT, UPT, UR30, UR63, URZ ;  /* 0x0000003f1e187290 */ /* 0x000fe2000fffe0ff */
[----:B------:R-:W-:Y:S02]  /*2830*/  PLOP3.LUT P1, PT, PT, PT, PT, 0x80, 0x8 ;  /* 0x000000000008781c */ /* 0x000fe40003f2f070 */
[----:B------:R-:W-:-:S04]  /*2840*/  ISETP.NE.AND P0, PT, R11, 0x2, PT ;  /* 0x000000020b00780c */ /* 0x000fc80003f05270 */
[----:B-1----:R-:W-:Y:S02]  /*2850*/  SEL R0, RZ, 0x1, P0 ;  /* 0x00000001ff007807 */ /* 0x002fe40000000000 */
[----:B------:R-:W-:Y:S02]  /*2860*/  SEL R11, R11, RZ, P0 ;  /* 0x000000ff0b0b7207 */ /* 0x000fe40000000000 */
[----:B------:R-:W-:Y:S01]  /*2870*/  LOP3.LUT R10, R10, R0, RZ, 0x3c, !PT ;  /* 0x000000000a0a7212 */ /* 0x000fe200078e3cff */
[----:B------:R-:W-:Y:S01]  /*2880*/  UIADD3 UR20, UPT, UPT, UR31, UR4, URZ ;  /* 0x000000041f147290 */ /* 0x000fe2000fffe0ff */
[----:B------:R-:W-:Y:S11]  /*2890*/  BRA.U UP1, `(.L_x_42) ;  /* 0xfffffff101287547 */ /* 0x000ff6000b83ffff */
[----:B------:R-:W-:Y:S01]  /*28a0*/  UIADD3 UR8, UPT, UPT, UR6, 0x20, URZ ;  /* 0x0000002006087890 */ /* 0x000fe2000fffe0ff */
[----:B------:R-:W-:-:S03]  /*28b0*/  SHF.L.U32 R2, R12, 0x1f, RZ ;  /* 0x0000001f0c027819 */ /* 0x000fc600000006ff */
[----:B------:R-:W-:-:S09]  /*28c0*/  ULEA UR4, UR7, UR8, 0x3 ;  /* 0x0000000807047291 */ /* 0x000fd2000f8e18ff */
[----:B------:R-:W1:Y:S02]  /*28d0*/  SYNCS.PHASECHK.TRANS64.TRYWAIT P0, [UR4], R2 ;  /* 0x00000002ff0075a7 */ /* 0x000e640008001104 */
[----:B-1----:R-:W-:Y:S05]  /*28e0*/  @!P0 BRA `(.L_x_43) ;  /* 0x0000005400d08947 */ /* 0x002fea0003800000 */
.L_x_128:
[----:B------:R-:W-:-:S04]  /*28f0*/  UIADD3 UR4, UPT, UPT, UR7, 0x1, URZ ;  /* 0x0000000107047890 */ /* 0x000fc8000fffe0ff */
[----:B------:R-:W-:-:S04]  /*2900*/  UISETP.NE.AND UP0, UPT, UR4, 0x4, UPT ;  /* 0x000000040400788c */ /* 0x000fc8000bf05270 */
[----:B------:R-:W-:Y:S02]  /*2910*/  USEL UR6, URZ, 0x1, UP0 ;  /* 0x00000001ff067887 */ /* 0x000fe40008000000 */
[----:B------:R-:W-:-:S04]  /*2920*/  USEL UR4, UR4, URZ, UP0 ;  /* 0x000000ff04047287 */ /* 0x000fc80008000000 */
[----:B------:R-:W-:Y:S01]  /*2930*/  ULEA UR5, UR4, UR8, 0x3 ;  /* 0x0000000804057291 */ /* 0x000fe2000f8e18ff */
[----:B-1----:R-:W-:-:S04]  /*2940*/  LOP3.LUT R2, R12, UR6, RZ, 0x3c, !PT ;  /* 0x000000060c027c12 */ /* 0x002fc8000f8e3cff */
[----:B------:R-:W-:-:S04]  /*2950*/  SHF.L.U32 R3, R2, 0x1f, RZ ;  /* 0x0000001f02037819 */ /* 0x000fc800000006ff */
[----:B------:R-:W1:Y:S02]  /*2960*/  SYNCS.PHASECHK.TRANS64.TRYWAIT P0, [UR5], R3 ;  /* 0x00000003ff0075a7 */ /* 0x000e640008001105 */
[----:B-1----:R-:W-:Y:S05]  /*2970*/  @!P0 BRA `(.L_x_44) ;  /* 0x0000005400c48947 */ /* 0x002fea0003800000 */
.L_x_130:
[----:B------:R-:W-:-:S04]  /*2980*/  UIADD3 UR4, UPT, UPT, UR4, 0x1, URZ ;  /* 0x0000000104047890 */ /* 0x000fc8000fffe0ff */
[----:B------:R-:W-:-:S04]  /*2990*/  UISETP.NE.AND UP0, UPT, UR4, 0x4, UPT ;  /* 0x000000040400788c */ /* 0x000fc8000bf05270 */
[----:B------:R-:W-:Y:S02]  /*29a0*/  USEL UR6, URZ, 0x1, UP0 ;  /* 0x00000001ff067887 */ /* 0x000fe40008000000 */
[----:B------:R-:W-:-:S04]  /*29b0*/  USEL UR4, UR4, URZ, UP0 ;  /* 0x000000ff04047287 */ /* 0x000fc80008000000 */
[----:B------:R-:W-:Y:S01]  /*29c0*/  ULEA UR5, UR4, UR8, 0x3 ;  /* 0x0000000804057291 */ /* 0x000fe2000f8e18ff */
[----:B------:R-:W-:-:S04]  /*29d0*/  LOP3.LUT R2, R2, UR6, RZ, 0x3c, !PT ;  /* 0x0000000602027c12 */ /* 0x000fc8000f8e3cff */
[----:B-1----:R-:W-:-:S04]  /*29e0*/  SHF.L.U32 R3, R2, 0x1f, RZ ;  /* 0x0000001f02037819 */ /* 0x002fc800000006ff */
[----:B------:R-:W1:Y:S02]  /*29f0*/  SYNCS.PHASECHK.TRANS64.TRYWAIT P0, [UR5], R3 ;  /* 0x00000003ff0075a7 */ /* 0x000e640008001105 */
[----:B-1----:R-:W-:Y:S05]  /*2a00*/  @!P0 BRA `(.L_x_45) ;  /* 0x0000005400b88947 */ /* 0x002fea0003800000 */
.L_x_132:
[----:B------:R-:W-:-:S04]  /*2a10*/  UIADD3 UR4, UPT, UPT, UR4, 0x1, URZ ;  /* 0x0000000104047890 */ /* 0x000fc8000fffe0ff */
[----:B------:R-:W-:-:S04]  /*2a20*/  UISETP.NE.AND UP0, UPT, UR4, 0x4, UPT ;  /* 0x000000040400788c */ /* 0x000fc8000bf05270 */
[----:B------:R-:W-:Y:S02]  /*2a30*/  USEL UR5, URZ, 0x1, UP0 ;  /* 0x00000001ff057887 */ /* 0x000fe40008000000 */
[----:B------:R-:W-:-:S04]  /*2a40*/  USEL UR4, UR4, URZ, UP0 ;  /* 0x000000ff04047287 */ /* 0x000fc80008000000 */
[----:B------:R-:W-:Y:S01]  /*2a50*/  ULEA UR4, UR4, UR8, 0x3 ;  /* 0x0000000804047291 */ /* 0x000fe2000f8e18ff */
[----:B------:R-:W-:-:S04]  /*2a60*/  LOP3.LUT R2, R2, UR5, RZ, 0x3c, !PT ;  /* 0x0000000502027c12 */ /* 0x000fc8000f8e3cff */
[----:B------:R-:W-:Y:S01]  /*2a70*/  SHF.L.U32 R2, R2, 0x1f, RZ ;  /* 0x0000001f02027819 */ /* 0x000fe200000006ff */
[----:B-1----:R-:W-:-:S07]  /*2a80*/  IMAD.U32 R0, RZ, RZ, UR4 ;  /* 0x00000004ff007e24 */ /* 0x002fce000f8e00ff */
.L_x_46:
[----:B-1----:R1:W2:Y:S02]  /*2a90*/  SYNCS.PHASECHK.TRANS64.TRYWAIT P0, [R0+URZ], R2 ;  /* 0x00000002000075a7 */ /* 0x0022a400080011ff */
[----:B--2---:R-:W-:Y:S05]  /*2aa0*/  @!P0 NANOSLEEP.SYNCS 0x989680 ;  /* 0x009896800000895d */ /* 0x004fea0003900000 */
[----:B------:R-:W2:Y:S02]  /*2ab0*/  @!P0 SYNCS.PHASECHK.TRANS64 P0, [R0+URZ], R2 ;  /* 0x00000002000085a7 */ /* 0x000ea400080010ff */
[----:B--2---:R-:W-:Y:S05]  /*2ac0*/  @P0 EXIT ;  /* 0x000000000000094d */ /* 0x004fea0003800000 */
[----:B------:R-:W-:Y:S05]  /*2ad0*/  BRA `(.L_x_46) ;  /* 0xfffffffc00ec7947 */ /* 0x000fea000383ffff */
.L_x_22:
[----:B------:R-:W-:-:S04]  /*2ae0*/  UISETP.NE.AND UP0, UPT, UR46, URZ, UPT ;  /* 0x000000ff2e00728c */ /* 0x000fc8000bf05270 */
[----:B------:R-:W-:-:S09]  /*2af0*/  UISETP.NE.OR UP0, UPT, UR25, 0x1, UP0 ;  /* 0x000000011900788c */ /* 0x000fd20008705670 */
[----:B------:R-:W-:Y:S05]  /*2b00*/  BRA.U UP0, `(.L_x_47) ;  /* 0x0000000500487547 */ /* 0x000fea000b800000 */
[----:B------:R-:W-:Y:S01]  /*2b10*/  ISETP.GE.U32.AND P2, PT, R0, 0x4, PT ;  /* 0x000000040000780c */ /* 0x000fe20003f46070 */
[----:B------:R-:W-:Y:S01]  /*2b20*/  IMAD.MOV.U32 R12, RZ, RZ, 0x1 ;  /* 0x00000001ff0c7424 */ /* 0x000fe200078e00ff */
[----:B------:R-:W-:Y:S02]  /*2b30*/  CS2R R10, SRZ ;  /* 0x00000000000a7805 */ /* 0x000fe4000001ff00 */
[----:B------:R-:W-:Y:S01]  /*2b40*/  CS2R R8, SRZ ;  /* 0x0000000000087805 */ /* 0x000fe2000001ff00 */
[----:B------:R-:W-:Y:S01]  /*2b50*/  UMOV UR6, 0x400 ;  /* 0x0000040000067882 */ /* 0x000fe20000000000 */
[----:B------:R-:W-:Y:S01]  /*2b60*/  UMOV UR5, URZ ;  /* 0x000000ff00057c82 */ /* 0x000fe20008000000 */
[----:B------:R-:W-:-:S12]  /*2b70*/  ULEA UR6, UR46, UR6, 0x18 ;  /* 0x000000062e067291 */ /* 0x000fd8000f8ec0ff */
.L_x_51:
[----:B------:R-:W-:Y:S02]  /*2b80*/  LEA R2, R8, UR6, 0x3 ;  /* 0x0000000608027c11 */ /* 0x000fe4000f8e18ff */
[----:B------:R-:W-:-:S03]  /*2b90*/  SHF.L.U32 R4, R9, 0x1f, RZ ;  /* 0x0000001f09047819 */ /* 0x000fc600000006ff */
[----:B------:R-:W-:Y:S01]  /*2ba0*/  VIADD R5, R2, 0xe0 ;  /* 0x000000e002057836 */ /* 0x000fe20000000000 */
[----:B------:R-:W1:Y:S02]  /*2bb0*/  SYNCS.PHASECHK.TRANS64.TRYWAIT P0, [R2+URZ+0xd0], R4 ;  /* 0x0000d004020075a7 */ /* 0x000e6400080011ff */
[----:B-1----:R-:W-:Y:S05]  /*2bc0*/  @!P0 BRA `(.L_x_48) ;  /* 0x0000005400608947 */ /* 0x002fea0003800000 */
.L_x_133:
[----:B------:R-:W-:Y:S01]  /*2bd0*/  ULEA UR4, UR5, UR6, 0x3 ;  /* 0x0000000605047291 */ /* 0x000fe2000f8e18ff */
[----:B-1----:R-:W-:Y:S01]  /*2be0*/  PRMT R2, RZ, 0x654, R5 ;  /* 0x00000654ff027816 */ /* 0x002fe20000000005 */
[----:B------:R-:W-:Y:S01]  /*2bf0*/  @!P2 IMAD.MOV.U32 R4, RZ, RZ, 0x10 ;  /* 0x00000010ff04a424 */ /* 0x000fe200078e00ff */
[----:B------:R-:W-:Y:S01]  /*2c00*/  SHF.L.U32 R5, R12, 0x1f, RZ ;  /* 0x0000001f0c057819 */ /* 0x000fe200000006ff */
[----:B------:R-:W-:Y:S01]  /*2c10*/  UIADD3 UR7, UPT, UPT, UR4, 0x70, URZ ;  /* 0x0000007004077890 */ /* 0x000fe2000fffe0ff */
[----:B------:R1:W-:Y:S05]  /*2c20*/  SYNCS.ARRIVE.TRANS64.RED.A1T0 RZ, [R2+URZ], RZ ;  /* 0x000000ff02ff79a7 */ /* 0x0003ea00081004ff */
[----:B------:R-:W-:Y:S01]  /*2c30*/  IMAD.U32 R6, RZ, RZ, UR7 ;  /* 0x00000007ff067e24 */ /* 0x000fe2000f8e00ff */
[----:B------:R-:W2:Y:S04]  /*2c40*/  SYNCS.PHASECHK.TRANS64.TRYWAIT P0, [UR4+0x80], R5 ;  /* 0x00008005ff0075a7 */ /* 0x000ea80008001104 */
[----:B------:R-:W-:Y:S01]  /*2c50*/  PRMT R6, R0, 0x654, R6 ;  /* 0x0000065400067816 */ /* 0x000fe20000000006 */
[----:B-12---:R-:W-:Y:S06]  /*2c60*/  @!P0 BRA `(.L_x_49) ;  /* 0x00000054004c8947 */ /* 0x006fec0003800000 */
.L_x_135:
[----:B------:R-:W-:Y:S01]  /*2c70*/  ULEA UR8, UR5, UR6, 0x4 ;  /* 0x0000000605087291 */ /* 0x000fe2000f8e20ff */
[----:B------:R-:W-:Y:S01]  /*2c80*/  SEL R3, R6, R3, !P2 ;  /* 0x0000000306037207 */ /* 0x000fe20005000000 */
[----:B------:R-:W-:Y:S01]  /*2c90*/  UIADD3 UR9, UPT, UPT, UR4, 0x70, URZ ;  /* 0x0000007004097890 */ /* 0x000fe2000fffe0ff */
[----:B-1----:R-:W-:Y:S01]  /*2ca0*/  LEA R2, R11, UR6, 0x3 ;  /* 0x000000060b027c11 */ /* 0x002fe2000f8e18ff */
[----:B------:R-:W-:Y:S01]  /*2cb0*/  UIADD3 UR8, UPT, UPT, UR8, 0x100, URZ ;  /* 0x0000010008087890 */ /* 0x000fe2000fffe0ff */
[----:B------:R1:W-:Y:S01]  /*2cc0*/  @!P2 SYNCS.ARRIVE.TRANS64.RED RZ, [R3+URZ], R4 ;  /* 0x0000000403ffa9a7 */ /* 0x0003e200080004ff */
[----:B------:R-:W-:Y:S01]  /*2cd0*/  UIADD3 UR4, UPT, UPT, UR5, 0x1, URZ ;  /* 0x0000000105047890 */ /* 0x000fe2000fffe0ff */
[----:B------:R-:W-:-:S03]  /*2ce0*/  VIADD R8, R8, 0x1 ;  /* 0x0000000108087836 */ /* 0x000fc60000000000 */
[----:B------:R-:W-:Y:S02]  /*2cf0*/  UISETP.NE.AND UP0, UPT, UR4, 0x2, UPT ;  /* 0x000000020400788c */ /* 0x000fe4000bf05270 */
[----:B------:R-:W-:Y:S01]  /*2d00*/  ISETP.NE.AND P0, PT, R8, 0x2, PT ;  /* 0x000000020800780c */ /* 0x000fe20003f05270 */
[----:B------:R-:W-:Y:S06]  /*2d10*/  UGETNEXTWORKID.BROADCAST [UR8], [UR9] ;  /* 0x00000000080073ca */ /* 0x000fec0008000100 */
[----:B------:R-:W-:Y:S02]  /*2d20*/  USEL UR7, URZ, 0x1, UP0 ;  /* 0x00000001ff077887 */ /* 0x000fe40008000000 */
[----:B------:R-:W-:-:S04]  /*2d30*/  USEL UR5, UR4, URZ, UP0 ;  /* 0x000000ff04057287 */ /* 0x000fc80008000000 */
[----:B------:R-:W-:Y:S02]  /*2d40*/  LOP3.LUT R12, R12, UR7, RZ, 0x3c, !PT ;  /* 0x000000070c0c7c12 */ /* 0x000fe4000f8e3cff */
[----:B-1----:R-:W-:-:S04]  /*2d50*/  SHF.L.U32 R4, R10, 0x1f, RZ ;  /* 0x0000001f0a047819 */ /* 0x002fc800000006ff */
[----:B------:R-:W1:Y:S02]  /*2d60*/  SYNCS.PHASECHK.TRANS64.TRYWAIT P1, [R2+URZ+0x70], R4 ;  /* 0x00007004020075a7 */ /* 0x000e6400080211ff */
[----:B-1----:R-:W-:Y:S05]  /*2d70*/  @!P1 BRA `(.L_x_50) ;  /* 0x0000005400209947 */ /* 0x002fea0003800000 */
.L_x_136:
[C---:B-1----:R-:W-:Y:S01]  /*2d80*/  LEA R4, R11.reuse, UR6, 0x4 ;  /* 0x000000060b047c11 */ /* 0x042fe2000f8e20ff */
[----:B------:R-:W-:Y:S01]  /*2d90*/  VIADD R2, R2, 0x80 ;  /* 0x0000008002027836 */ /* 0x000fe20000000000 */
[----:B------:R-:W-:Y:S01]  /*2da0*/  SEL R8, R8, RZ, P0 ;  /* 0x000000ff08087207 */ /* 0x000fe20000000000 */
[----:B------:R-:W-:-:S03]  /*2db0*/  VIADD R11, R11, 0x1 ;  /* 0x000000010b0b7836 */ /* 0x000fc60000000000 */
[----:B------:R-:W1:Y:S01]  /*2dc0*/  LDS.128 R4, [R4+0x100] ;  /* 0x0001000004047984 */ /* 0x000e620000000c00 */
[----:B------:R-:W-:Y:S02]  /*2dd0*/  PRMT R2, RZ, 0x654, R2 ;  /* 0x00000654ff027816 */ /* 0x000fe40000000002 */
[C---:B------:R-:W-:Y:S01]  /*2de0*/  ISETP.NE.AND P1, PT, R11.reuse, 0x2, PT ;  /* 0x000000020b00780c */ /* 0x040fe20003f25270 */
[----:B------:R-:W-:Y:S01]  /*2df0*/  @!PT LDS RZ, [RZ] ;  /* 0x00000000fffff984 */ /* 0x000fe20000000800 */
[----:B------:R-:W-:Y:S01]  /*2e00*/  @!PT LDS RZ, [RZ] ;  /* 0x00000000fffff984 */ /* 0x000fe20000000800 */
[----:B------:R-:W-:Y:S01]  /*2e10*/  @!PT LDS RZ, [RZ] ;  /* 0x00000000fffff984 */ /* 0x000fe20000000800 */
[----:B------:R-:W-:Y:S01]  /*2e20*/  @!PT LDS RZ, [RZ] ;  /* 0x00000000fffff984 */ /* 0x000fe20000000800 */
[----:B------:R2:W-:Y:S06]  /*2e30*/  MEMBAR.ALL.CTA ;  /* 0x0000000000007992 */ /* 0x0005ec0000008000 */
[----:B--2---:R-:W2:Y:S01]  /*2e40*/  FENCE.VIEW.ASYNC.S ;  /* 0x00000000000073c6 */ /* 0x004ea20000000000 */
[----:B------:R-:W-:Y:S01]  /*2e50*/  SEL R11, R11, RZ, P1 ;  /* 0x000000ff0b0b7207 */ /* 0x000fe20000800000 */
[----:B--2---:R2:W-:Y:S01]  /*2e60*/  SYNCS.ARRIVE.TRANS64.RED.A1T0 RZ, [R2+URZ], RZ ;  /* 0x000000ff02ff79a7 */ /* 0x0045e200081004ff */
[----:B-1----:R-:W-:-:S02]  /*2e70*/  LOP3.LUT P3, RZ, R6, 0x1, RZ, 0xc0, !PT ;  /* 0x0000000106ff7812 */ /* 0x002fc4000786c0ff */
[----:B------:R-:W-:-:S04]  /*2e80*/  SEL R4, RZ, 0x1, P1 ;  /* 0x00000001ff047807 */ /* 0x000fc80000800000 */
[----:B------:R-:W-:Y:S02]  /*2e90*/  LOP3.LUT R10, R10, R4, RZ, 0x3c, !PT ;  /* 0x000000040a0a7212 */ /* 0x000fe400078e3cff */
[----:B--2---:R-:W-:-:S04]  /*2ea0*/  SEL R2, RZ, 0x1, P0 ;  /* 0x00000001ff027807 */ /* 0x004fc80000000000 */
[----:B------:R-:W-:Y:S01]  /*2eb0*/  LOP3.LUT R9, R9, R2, RZ, 0x3c, !PT ;  /* 0x0000000209097212 */ /* 0x000fe200078e3cff */
[----:B------:R-:W-:Y:S06]  /*2ec0*/  @P3 BRA `(.L_x_51) ;  /* 0xfffffffc002c3947 */ /* 0x000fec000383ffff */
[----:B------:R-:W-:Y:S01]  /*2ed0*/  ULEA UR4, UR5, UR6, 0x3 ;  /* 0x0000000605047291 */ /* 0x000fe2000f8e18ff */
[----:B------:R-:W-:-:S08]  /*2ee0*/  SHF.L.U32 R2, R12, 0x1f, RZ ;  /* 0x0000001f0c027819 */ /* 0x000fd000000006ff */
[----:B------:R-:W1:Y:S02]  /*2ef0*/  SYNCS.PHASECHK.TRANS64 P0, [UR4+0x80], R2 ;  /* 0x00008002ff0075a7 */ /* 0x000e640008001004 */
[----:B-1----:R-:W-:Y:S05]  /*2f00*/  @P0 BRA `(.L_x_52) ;  /* 0x0000000000080947 */ /* 0x002fea0003800000 */
[----:B------:R-:W1:Y:S02]  /*2f10*/  SYNCS.PHASECHK.TRANS64.TRYWAIT P0, [UR4+0x80], R2 ;  /* 0x00008002ff0075a7 */ /* 0x000e640008001104 */
[----:B-1----:R-:W-:Y:S05]  /*2f20*/  @!P0 BRA `(.L_x_53) ;  /* 0x0000005000c88947 */ /* 0x002fea0003800000 */
.L_x_52:
[----:B------:R-:W-:-:S04]  /*2f30*/  UIADD3 UR7, UPT, UPT, UR5, 0x1, URZ ;  /* 0x0000000105077890 */ /* 0x000fc8000fffe0ff */
[----:B------:R-:W-:-:S04]  /*2f40*/  UISETP.NE.AND UP0, UPT, UR7, 0x2, UPT ;  /* 0x000000020700788c */ /* 0x000fc8000bf05270 */
[----:B------:R-:W-:Y:S02]  /*2f50*/  USEL UR8, URZ, 0x1, UP0 ;  /* 0x00000001ff087887 */ /* 0x000fe40008000000 */
[----:B------:R-:W-:-:S04]  /*2f60*/  USEL UR7, UR7, URZ, UP0 ;  /* 0x000000ff07077287 */ /* 0x000fc80008000000 */
[----:B------:R-:W-:Y:S01]  /*2f70*/  ULEA UR7, UR7, UR6, 0x3 ;  /* 0x0000000607077291 */ /* 0x000fe2000f8e18ff */
[----:B-1----:R-:W-:-:S04]  /*2f80*/  LOP3.LUT R2, R12, UR8, RZ, 0x3c, !PT ;  /* 0x000000080c027c12 */ /* 0x002fc8000f8e3cff */
[----:B------:R-:W-:-:S04]  /*2f90*/  SHF.L.U32 R0, R2, 0x1f, RZ ;  /* 0x0000001f02007819 */ /* 0x000fc800000006ff */
[----:B------:R-:W1:Y:S02]  /*2fa0*/  SYNCS.PHASECHK.TRANS64 P0, [UR7+0x80], R0 ;  /* 0x00008000ff0075a7 */ /* 0x000e640008001007 */
[----:B-1----:R-:W-:Y:S05]  /*2fb0*/  @P0 EXIT ;  /* 0x000000000000094d */ /* 0x002fea0003800000 */
[----:B------:R-:W-:Y:S02]  /*2fc0*/  SHF.L.U32 R2, R2, 0x1f, RZ ;  /* 0x0000001f02027819 */ /* 0x000fe400000006ff */
[----:B------:R-:W-:-:S07]  /*2fd0*/  MOV R0, UR7 ;  /* 0x0000000700007c02 */ /* 0x000fce0008000f00 */
.L_x_54:
[----:B-1----:R1:W2:Y:S02]  /*2fe0*/  SYNCS.PHASECHK.TRANS64.TRYWAIT P0, [R0+URZ+0x80], R2 ;  /* 0x00008002000075a7 */ /* 0x0022a400080011ff */
[----:B--2---:R-:W-:Y:S05]  /*2ff0*/  @!P0 NANOSLEEP.SYNCS 0x989680 ;  /* 0x009896800000895d */ /* 0x004fea0003900000 */
[----:B------:R-:W2:Y:S02]  /*3000*/  @!P0 SYNCS.PHASECHK.TRANS64 P0, [R0+URZ+0x80], R2 ;  /* 0x00008002000085a7 */ /* 0x000ea400080010ff */
[----:B--2---:R-:W-:Y:S05]  /*3010*/  @P0 EXIT ;  /* 0x000000000000094d */ /* 0x004fea0003800000 */
[----:B------:R-:W-:Y:S05]  /*3020*/  BRA `(.L_x_54) ;  /* 0xfffffffc00ec7947 */ /* 0x000fea000383ffff */
.L_x_47:
[----:B------:R-:W-:Y:S05]  /*3030*/  BRA.U UP4, `(.L_x_55) ;  /* 0x0000001104a07547 */ /* 0x000fea000b800000 */
[----:B------:R-:W-:Y:S01]  /*3040*/  UMOV UR4, 0x40 ;  /* 0x0000004000047882 */ /* 0x000fe20000000000 */
[----:B------:R-:W-:Y:S01]  /*3050*/  NOP ;  /* 0x0000000000007918 */ /* 0x000fe20000000000 */
[----:B------:R-:W-:Y:S01]  /*3060*/  ULEA UR5, UR46, UR4, 0x18 ;  /* 0x000000042e057291 */ /* 0x000fe2000f8ec0ff */
[----:B------:R-:W-:Y:S02]  /*3070*/  UMOV UR6, 0x400 ;  /* 0x0000040000067882 */ /* 0x000fe40000000000 */
[----:B------:R-:W-:-:S06]  /*3080*/  ULEA UR6, UR46, UR6, 0x18 ;  /* 0x000000062e067291 */ /* 0x000fcc000f8ec0ff */
[----:B------:R-:W1:Y:S02]  /*3090*/  LDS.U8 R0, [UR5+0x1c] ;  /* 0x00001c05ff007984 */ /* 0x000e640008000000 */
[----:B-1----:R-:W-:-:S13]  /*30a0*/  ISETP.NE.AND P0, PT, R0, RZ, PT ;  /* 0x000000ff0000720c */ /* 0x002fda0003f05270 */
[----:B------:R-:W-:Y:S05]  /*30b0*/  @P0 BRA `(.L_x_56) ;  /* 0x0000000400080947 */ /* 0x000fea0003800000 */
[----:B------:R-:W-:Y:S02]  /*30c0*/  UISETP.NE.U32.AND UP1, UPT, UR33, 0x1, UPT ;  /* 0x000000012100788c */ /* 0x000fe4000bf25070 */
[----:B------:R-:W-:-:S07]  /*30d0*/  UIADD3 UR7, UPT, UPT, UR5, 0x8, URZ ;  /* 0x0000000805077890 */ /* 0x000fce000fffe0ff */
[----:B------:R-:W-:Y:S05]  /*30e0*/  BRA.U !UP1, `(.L_x_57) ;  /* 0x00000001099c7547 */ /* 0x000fea000b800000 */
[----:B------:R-:W-:Y:S01]  /*30f0*/  ELECT P0, URZ, PT ;  /* 0x0000000000ff782f */ /* 0x000fe20003800000 */
[----:B------:R-:W-:-:S12]  /*3100*/  BSSY B0, `(.L_x_57) ;  /* 0x0000025000007945 */ /* 0x000fd80003800000 */
[----:B------:R-:W-:Y:S05]  /*3110*/  @!P0 BRA `(.L_x_58) ;  /* 0x00000000008c8947 */ /* 0x000fea0003800000 */
[----:B------:R-:W-:-:S05]  /*3120*/  UMOV UR4, 0x10 ;  /* 0x0000001000047882 */ /* 0x000fca0000000000 */
[----:B------:R-:W-:Y:S04]  /*3130*/  DEPBAR.LE SB1, 0x36 ;  /* 0x00009d800000791a */ /* 0x000fe80000000000 */
[----:B------:R-:W1:Y:S02]  /*3140*/  UTCATOMSWS.2CTA.FIND_AND_SET.ALIGN UP0, UR4, UR4 ;  /* 0x00000004000475e3 */ /* 0x000e640008200800 */
[----:B-1----:R-:W-:Y:S01]  /*3150*/  MOV R10, UR4 ;  /* 0x00000004000a7c02 */ /* 0x002fe20008000f00 */
[----:B------:R-:W-:Y:S06]  /*3160*/  BRA.U UP0, `(.L_x_59) ;  /* 0x0000000100187547 */ /* 0x000fec000b800000 */
.L_x_60:
[----:B------:R-:W-:Y:S05]  /*3170*/  NANOSLEEP 0x64 ;  /* 0x000000640000795d */ /* 0x000fea0003800000 */
[----:B------:R-:W-:-:S05]  /*3180*/  UMOV UR4, 0x10 ;  /* 0x0000001000047882 */ /* 0x000fca0000000000 */
[----:B------:R-:W-:Y:S04]  /*3190*/  DEPBAR.LE SB1, 0x36 ;  /* 0x00009d800000791a */ /* 0x000fe80000000000 */
[----:B------:R-:W1:Y:S02]  /*31a0*/  UTCATOMSWS.2CTA.FIND_AND_SET.ALIGN UP0, UR4, UR4 ;  /* 0x00000004000475e3 */ /* 0x000e640008200800 */
[----:B-1----:R-:W-:Y:S01]  /*31b0*/  MOV R10, UR4 ;  /* 0x00000004000a7c02 */ /* 0x002fe20008000f00 */
[----:B------:R-:W-:Y:S05]  /*31c0*/  BRA.U !UP0, `(.L_x_60) ;  /* 0xfffffffd08e87547 */ /* 0x000fea000b83ffff */
.L_x_59:
[----:B------:R-:W1:Y:S01]  /*31d0*/  LDS R6, [UR5+0x10] ;  /* 0x00001005ff067984 */ /* 0x000e620008000800 */
[----:B------:R-:W-:Y:S01]  /*31e0*/  IMAD.U32 R0, RZ, RZ, UR6 ;  /* 0x00000006ff007e24 */ /* 0x000fe2000f8e00ff */
[----:B------:R-:W-:-:S03]  /*31f0*/  MOV R4, UR34 ;  /* 0x0000002200047c02 */ /* 0x000fc60008000f00 */
[----:B------:R-:W-:Y:S01]  /*3200*/  VIADD R0, R0, 0x120 ;  /* 0x0000012000007836 */ /* 0x000fe20000000000 */
[----:B-1----:R-:W-:-:S04]  /*3210*/  SHF.L.U32 R6, R6, 0x1f, RZ ;  /* 0x0000001f06067819 */ /* 0x002fc800000006ff */
[----:B------:R-:W1:Y:S02]  /*3220*/  SYNCS.PHASECHK.TRANS64.TRYWAIT P0, [UR5+0x8], R6 ;  /* 0x00000806ff0075a7 */ /* 0x000e640008001105 */
[----:B-1----:R-:W-:Y:S05]  /*3230*/  @P0 BRA `(.L_x_61) ;  /* 0x0000000000080947 */ /* 0x002fea0003800000 */
[----:B------:R-:W1:Y:S02]  /*3240*/  SYNCS.PHASECHK.TRANS64.TRYWAIT P0, [UR5+0x8], R6 ;  /* 0x00000806ff0075a7 */ /* 0x000e640008001105 */
[----:B-1----:R-:W-:Y:S05]  /*3250*/  @!P0 BRA `(.L_x_62) ;  /* 0x0000005000148947 */ /* 0x002fea0003800000 */
.L_x_61:
[----:B------:R-:W-:Y:S01]  /*3260*/  PRMT R4, R4, 0x654, R0 ;  /* 0x0000065404047816 */ /* 0x000fe20000000000 */
[----:B------:R-:W-:Y:S01]  /*3270*/  HFMA2 R0, -RZ, RZ, 0, 5.9604644775390625e-08 ;  /* 0x00000001ff007431 */ /* 0x000fe200000001ff */
[----:B------:R-:W-:Y:S01]  /*3280*/  UPRMT UR4, UR34, 0x654, UR7 ;  /* 0x0000065422047896 */ /* 0x000fe20008000007 */
[----:B------:R-:W-:Y:S02]  /*3290*/  IMAD.MOV.U32 R8, RZ, RZ, 0xffff ;  /* 0x0000ffffff087424 */ /* 0x000fe400078e00ff */
[----:B-1----:R-:W-:Y:S02]  /*32a0*/  IMAD.MOV.U32 R6, RZ, RZ, 0x4 ;  /* 0x00000004ff067424 */ /* 0x002fe400078e00ff */
[----:B------:R-:W-:Y:S01]  /*32b0*/  IMAD.SHL.U32 R9, R10, 0x20, RZ ;  /* 0x000000200a097824 */ /* 0x000fe200078e00ff */
[----:B------:R-:W-:Y:S02]  /*32c0*/  MOV R5, UR4 ;  /* 0x0000000400057c02 */ /* 0x000fe40008000f00 */
[-C--:B------:R-:W-:Y:S01]  /*32d0*/  SHF.L.U32 R8, R8, R10.reuse, RZ ;  /* 0x0000000a08087219 */ /* 0x080fe200000006ff */
[----:B------:R1:W-:Y:S01]  /*32e0*/  SYNCS.ARRIVE.TRANS64.RED RZ, [UR4], R6 ;  /* 0x00000006ffff79a7 */ /* 0x0003e20008000404 */
[----:B------:R-:W-:Y:S01]  /*32f0*/  SHF.L.U32 R7, R0, R10, RZ ;  /* 0x0000000a00077219 */ /* 0x000fe200000006ff */
[----:B------:R1:W-:Y:S04]  /*3300*/  STS [UR6+0x120], R9 ;  /* 0x00012009ff007988 */ /* 0x0003e80008000806 */
[----:B------:R1:W-:Y:S04]  /*3310*/  STAS [R4.64], R10 ;  /* 0x0000000a04007dbd */ /* 0x0003e8000c0008ff */
[----:B------:R1:W-:Y:S04]  /*3320*/  ATOMS.OR RZ, [UR5+0x14], R8 ;  /* 0x00001408ffff798c */ /* 0x0003e8000b000005 */
[----:B------:R1:W-:Y:S04]  /*3330*/  ATOMS.OR RZ, [UR5+0x18], R7 ;  /* 0x00001807ffff798c */ /* 0x0003e8000b000005 */
[----:B------:R1:W-:Y:S02]  /*3340*/  ATOMS.XOR RZ, [UR5+0x10], R0 ;  /* 0x00001000ffff798c */ /* 0x0003e4000b800005 */
.L_x_58:
[----:B------:R-:W-:Y:S05]  /*3350*/  BSYNC B0 ;  /* 0x0000000000007941 */ /* 0x000fea0003800000 */
.L_x_57:
[----:B------:R-:W-:Y:S05]  /*3360*/  BRA.U UP1, `(.L_x_63) ;  /* 0x00000001016c7547 */ /* 0x000fea000b800000 */
[----:B------:R-:W-:-:S03]  /*3370*/  UMOV UR4, 0xffffffff ;  /* 0xffffffff00047882 */ /* 0x000fc60000000000 */
[----:B------:R-:W-:Y:S05]  /*3380*/  BRA.DIV UR4, `(.L_x_64) ;  /* 0x0000004e04e07947 */ /* 0x000fea000b800000 */
[----:B------:R-:W-:-:S13]  /*3390*/  ELECT P6, URZ, PT ;  /* 0x0000000000ff782f */ /* 0x000fda00038c0000 */
.L_x_140:
[----:B------:R-:W-:Y:S05]  /*33a0*/  @!P6 BRA `(.L_x_63) ;  /* 0x00000000005ce947 */ /* 0x000fea0003800000 */
[----:B-1----:R-:W1:Y:S02]  /*33b0*/  LDS R4, [UR5+0x10] ;  /* 0x00001005ff047984 */ /* 0x002e640008000800 */
[----:B-1----:R-:W-:-:S04]  /*33c0*/  SHF.L.U32 R4, R4, 0x1f, RZ ;  /* 0x0000001f04047819 */ /* 0x002fc800000006ff */
[----:B------:R-:W1:Y:S02]  /*33d0*/  SYNCS.PHASECHK.TRANS64.TRYWAIT P0, [UR5+0x8], R4 ;  /* 0x00000804ff0075a7 */ /* 0x000e640008001105 */
[----:B-1----:R-:W-:Y:S05]  /*33e0*/  @P0 BRA `(.L_x_65) ;  /* 0x0000000000080947 */ /* 0x002fea0003800000 */
[----:B------:R-:W1:Y:S02]  /*33f0*/  SYNCS.PHASECHK.TRANS64.TRYWAIT P0, [UR5+0x8], R4 ;  /* 0x00000804ff0075a7 */ /* 0x000e640008001105 */
[----:B-1----:R-:W-:Y:S05]  /*3400*/  @!P0 BRA `(.L_x_66) ;  /* 0x0000004c00e08947 */ /* 0x002fea0003800000 */
.L_x_65:
[----:B------:R-:W2:Y:S01]  /*3410*/  LDS R6, [UR6+0x120] ;  /* 0x00012006ff067984 */ /* 0x000ea20008000800 */
[----:B-1----:R-:W-:Y:S02]  /*3420*/  HFMA2 R0, -RZ, RZ, 0, 5.9604644775390625e-08 ;  /* 0x00000001ff007431 */ /* 0x002fe400000001ff */
[----:B------:R-:W-:Y:S01]  /*3430*/  IMAD.MOV.U32 R4, RZ, RZ, 0xffff ;  /* 0x0000ffffff047424 */ /* 0x000fe200078e00ff */
[----:B------:R-:W-:Y:S01]  /*3440*/  UPRMT UR4, UR34, 0x654, UR7 ;  /* 0x0000065422047896 */ /* 0x000fe20008000007 */
[----:B--2---:R-:W-:-:S03]  /*3450*/  IMAD.SHL.U32 R5, R6, 0x20, RZ ;  /* 0x0000002006057824 */ /* 0x004fc600078e00ff */
[-C--:B------:R-:W-:Y:S02]  /*3460*/  SHF.L.U32 R4, R4, R6.reuse, RZ ;  /* 0x0000000604047219 */ /* 0x080fe400000006ff */
[----:B------:R-:W-:Y:S01]  /*3470*/  SHF.L.U32 R6, R0, R6, RZ ;  /* 0x0000000600067219 */ /* 0x000fe200000006ff */
[----:B------:R2:W-:Y:S04]  /*3480*/  STS [UR6+0x120], R5 ;  /* 0x00012005ff007988 */ /* 0x0005e80008000806 */
[----:B------:R2:W-:Y:S04]  /*3490*/  ATOMS.OR RZ, [UR5+0x14], R4 ;  /* 0x00001404ffff798c */ /* 0x0005e8000b000005 */
[----:B------:R2:W-:Y:S01]  /*34a0*/  ATOMS.OR RZ, [UR5+0x18], R6 ;  /* 0x00001806ffff798c */ /* 0x0005e2000b000005 */
[----:B------:R-:W-:Y:S03]  /*34b0*/  SYNCS.ARRIVE.TRANS64.RED.A1T0 RZ, [UR4], RZ ;  /* 0x000000ffffff79a7 */ /* 0x000fe60008100404 */
[----:B------:R2:W-:Y:S01]  /*34c0*/  ATOMS.XOR RZ, [UR5+0x10], R0 ;  /* 0x00001000ffff798c */ /* 0x0005e2000b800005 */
[----:B------:R-:W-:Y:S05]  /*34d0*/  BRA `(.L_x_63) ;  /* 0x0000000000107947 */ /* 0x000fea0003800000 */
.L_x_56:
[----:B------:R-:W-:Y:S02]  /*34e0*/  MOV R0, 0xffffffff ;  /* 0xffffffff00007802 */ /* 0x000fe40000000f00 */
[----:B------:R-:W-:-:S03]  /*34f0*/  MOV R4, 0x3520 ;  /* 0x0000352000047802 */ /* 0x000fc60000000f00 */
[----:B------:R1:W-:Y:S04]  /*3500*/  STS [UR6+0x120], R0 ;  /* 0x00012000ff007988 */ /* 0x0003e80008000806 */
[----:B-1---5:R-:W-:Y:S05]  /*3510*/  CALL.REL.NOINC `($__internal_1_$__cuda_sm10x_tcgen05_guardrail_trap_phase_invalid_during_alloc) ;  /* 0x0000005400287944 */ /* 0x022fea0003c00000 */
.L_x_63:
[----:B------:R-:W-:Y:S05]  /*3520*/  WARPSYNC.ALL ;  /* 0x0000000000007948 */ /* 0x000fea0003800000 */
[----:B------:R-:W3:Y:S01]  /*3530*/  S2UR UR4, SR_CgaCtaId ;  /* 0x00000000000479c3 */ /* 0x000ee20000008800 */
[----:B------:R-:W-:Y:S01]  /*3540*/  UMOV UR17, 0x400 ;  /* 0x0000040000117882 */ /* 0x000fe20000000000 */
[----:B------:R-:W-:-:S06]  /*3550*/  NOP ;  /* 0x0000000000007918 */ /* 0x000fcc0000000000 */
[----:B------:R-:W-:Y:S06]  /*3560*/  BAR.ARV 0x6, 0xa0 ;  /* 0x0182800000007b1d */ /* 0x000fec0000002000 */
[----:B------:R-:W4:Y:S01]  /*3570*/  LDCU UR6, c[0x0][0x38c] ;  /* 0x00007180ff0677ac */ /* 0x000f220008000800 */
[----:B------:R-:W-:Y:S01]  /*3580*/  LOP3.LUT R3, R3, 0xffff, RZ, 0xc0, !PT ;  /* 0x0000ffff03037812 */ /* 0x000fe200078ec0ff */
[----:B-1----:R-:W-:Y:S01]  /*3590*/  IMAD.MOV.U32 R9, RZ, RZ, 0x1 ;  /* 0x00000001ff097424 */ /* 0x002fe200078e00ff */
[----:B------:R-:W-:Y:S01]  /*35a0*/  LOP3.LUT R2, R2, 0xffff, RZ, 0xc0, !PT ;  /* 0x0000ffff02027812 */ /* 0x000fe200078ec0ff */
[----:B------:R-:W-:Y:S01]  /*35b0*/  IMAD.MOV.U32 R8, RZ, RZ, RZ ;  /* 0x000000ffff087224 */ /* 0x000fe200078e00ff */
[----:B------:R-:W-:Y:S01]  /*35c0*/  R2UR UR20, R3 ;  /* 0x00000000031472ca */ /* 0x000fe200000e0000 */
[----:B------:R-:W-:Y:S01]  /*35d0*/  UMOV UR24, URZ ;  /* 0x000000ff00187c82 */ /* 0x000fe20008000000 */
[----:B------:R-:W-:-:S02]  /*35e0*/  R2UR UR30, R2 ;  /* 0x00000000021e72ca */ /* 0x000fc400000e0000 */
[----:B------:R-:W-:Y:S01]  /*35f0*/  CS2R R2, SRZ ;  /* 0x0000000000027805 */ /* 0x000fe2000001ff00 */
[----:B------:R-:W-:Y:S01]  /*3600*/  UMOV UR15, URZ ;  /* 0x000000ff000f7c82 */ /* 0x000fe20008000000 */
[----:B---3--:R-:W-:Y:S01]  /*3610*/  ULEA UR17, UR4, UR17, 0x18 ;  /* 0x0000001104117291 */ /* 0x008fe2000f8ec0ff */
[----:B------:R-:W-:Y:S01]  /*3620*/  UMOV UR14, URZ ;  /* 0x000000ff000e7c82 */ /* 0x000fe20008000000 */
[----:B------:R-:W-:Y:S02]  /*3630*/  UISETP.NE.AND UP3, UPT, UR33, URZ, UPT ;  /* 0x000000ff2100728c */ /* 0x000fe4000bf65270 */
[----:B------:R-:W-:Y:S02]  /*3640*/  UIADD3 UR5, UPT, UPT, UR17, 0x4300, URZ ;  /* 0x0000430011057890 */ /* 0x000fe4000fffe0ff */
[----:B------:R-:W-:-:S03]  /*3650*/  UIADD3 UR4, UPT, UPT, UR17, 0x8300, URZ ;  /* 0x0000830011047890 */ /* 0x000fc6000fffe0ff */
[----:B--2---:R-:W1:Y:S01]  /*3660*/  LDS R0, [UR17+0x120] ;  /* 0x00012011ff007984 */ /* 0x004e620008000800 */
[----:B----4-:R-:W-:Y:S02]  /*3670*/  UIADD3 UR6, UPT, UPT, UR6, 0x3f, URZ ;  /* 0x0000003f06067890 */ /* 0x010fe4000fffe0ff */
[----:B------:R-:W-:Y:S02]  /*3680*/  USHF.R.U32.HI UR5, URZ, 0x4, UR5 ;  /* 0x00000004ff057899 */ /* 0x000fe40008011605 */
[----:B------:R-:W-:Y:S02]  /*3690*/  USHF.R.S32.HI UR25, URZ, 0x1f, UR6 ;  /* 0x0000001fff197899 */ /* 0x000fe40008011406 */
[----:B------:R-:W-:Y:S02]  /*36a0*/  USHF.R.U32.HI UR4, URZ, 0x4, UR4 ;  /* 0x00000004ff047899 */ /* 0x000fe40008011604 */
[----:B------:R-:W-:Y:S02]  /*36b0*/  ULEA.HI UR25, UR25, UR6, URZ, 0x6 ;  /* 0x0000000619197291 */ /* 0x000fe4000f8f30ff */
[----:B------:R-:W-:-:S02]  /*36c0*/  ULOP3.LUT UR5, UR5, 0x3fff, URZ, 0xc0, !UPT ;  /* 0x00003fff05057892 */ /* 0x000fc4000f8ec0ff */
[----:B------:R-:W-:Y:S02]  /*36d0*/  USHF.R.S32.HI UR25, URZ, 0x6, UR25 ;  /* 0x00000006ff197899 */ /* 0x000fe40008011419 */
[----:B------:R-:W-:Y:S02]  /*36e0*/  ULOP3.LUT UR22, UR4, 0x3fff, URZ, 0xc0, !UPT ;  /* 0x00003fff04167892 */ /* 0x000fe4000f8ec0ff */
[----:B------:R-:W-:Y:S02]  /*36f0*/  UISETP.LT.AND UP0, UPT, UR25, 0x1, UPT ;  /* 0x000000011900788c */ /* 0x000fe4000bf01270 */
[----:B------:R-:W-:Y:S02]  /*3700*/  ULOP3.LUT UR21, UR5, 0x10000, URZ, 0xfc, !UPT ;  /* 0x0001000005157892 */ /* 0x000fe4000f8efcff */
[----:B------:R-:W-:Y:S02]  /*3710*/  ULOP3.LUT UR22, UR22, 0x10000, URZ, 0xfc, !UPT ;  /* 0x0001000016167892 */ /* 0x000fe4000f8efcff */
[----:B------:R-:W-:Y:S01]  /*3720*/  USEL UR31, UR25, 0x1, !UP0 ;  /* 0x00000001191f7887 */ /* 0x000fe2000c000000 */
[----:B------:R-:W-:Y:S01]  /*3730*/  UMOV UR28, 0x0 ;  /* 0x00000000001c7882 */ /* 0x000fe20000000000 */
[----:B------:R-:W-:Y:S01]  /*3740*/  UMOV UR29, 0x82004a0 ;  /* 0x082004a0001d7882 */ /* 0x000fe20000000000 */
[----:B------:R-:W-:Y:S01]  /*3750*/  UMOV UR26, 0x0 ;  /* 0x00000000001a7882 */ /* 0x000fe20000000000 */
[----:B------:R-:W-:Y:S01]  /*3760*/  UMOV UR27, 0x82004a0 ;  /* 0x082004a0001b7882 */ /* 0x000fe20000000000 */
[----:B-1----:R-:W-:-:S15]  /*3770*/  R2UR UR32, R0 ;  /* 0x00000000002072ca */ /* 0x002fde00000e0000 */
.L_x_74:
[C---:B------:R-:W-:Y:S02]  /*3780*/  LEA R0, R8.reuse, UR17, 0x3 ;  /* 0x0000001108007c11 */ /* 0x040fe4000f8e18ff */
[----:B------:R-:W-:Y:S02]  /*3790*/  SHF.L.U32 R4, R3, 0x1f, RZ ;  /* 0x0000001f03047819 */ /* 0x000fe400000006ff */
[----:B------:R-:W-:Y:S02]  /*37a0*/  LEA R5, R8, UR17, 0x4 ;  /* 0x0000001108057c11 */ /* 0x000fe4000f8e20ff */
[----:B------:R-:W1:Y:S02]  /*37b0*/  SYNCS.PHASECHK.TRANS64.TRYWAIT P0, [R0+URZ+0x70], R4 ;  /* 0x00007004000075a7 */ /* 0x000e6400080011ff */
[----:B-1-3--:R-:W-:Y:S05]  /*37c0*/  @!P0 BRA `(.L_x_67) ;  /* 0x0000004c00088947 */ /* 0x00afea0003800000 */
.L_x_141:
[----:B-1----:R-:W1:Y:S01]  /*37d0*/  LDS.128 R4, [R5+0x100] ;  /* 0x0001000005047984 */ /* 0x002e620000000c00 */
[----:B------:R-:W-:Y:S02]  /*37e0*/  VIADD R0, R0, 0x80 ;  /* 0x0000008000007836 */ /* 0x000fe40000000000 */
[----:B------:R-:W-:Y:S01]  /*37f0*/  VIADD R8, R8, 0x1 ;  /* 0x0000000108087836 */ /* 0x000fe20000000000 */
[----:B------:R-:W-:Y:S01]  /*3800*/  @!PT LDS RZ, [RZ] ;  /* 0x00000000fffff984 */ /* 0x000fe20000000800 */
[----:B------:R-:W-:Y:S01]  /*3810*/  @!PT LDS RZ, [RZ] ;  /* 0x00000000fffff984 */ /* 0x000fe20000000800 */
[----:B------:R-:W-:Y:S01]  /*3820*/  @!PT LDS RZ, [RZ] ;  /* 0x00000000fffff984 */ /* 0x000fe20000000800 */
[----:B------:R-:W-:Y:S01]  /*3830*/  @!PT LDS RZ, [RZ] ;  /* 0x00000000fffff984 */ /* 0x000fe20000000800 */
[----:B------:R2:W-:Y:S06]  /*3840*/  MEMBAR.ALL.CTA ;  /* 0x0000000000007992 */ /* 0x0005ec0000008000 */
[----:B--2---:R-:W2:Y:S01]  /*3850*/  FENCE.VIEW.ASYNC.S ;  /* 0x00000000000073c6 */ /* 0x004ea20000000000 */
[----:B------:R-:W-:-:S04]  /*3860*/  PRMT R0, RZ, 0x654, R0 ;  /* 0x00000654ff007816 */ /* 0x000fc80000000000 */
[----:B--2---:R2:W-:Y:S01]  /*3870*/  SYNCS.ARRIVE.TRANS64.RED.A1T0 RZ, [R0+URZ], RZ ;  /* 0x000000ff00ff79a7 */ /* 0x0045e200081004ff */
[----:B-1----:R-:W-:Y:S01]  /*3880*/  LOP3.LUT P1, RZ, R6, 0x1, RZ, 0xc0, !PT ;  /* 0x0000000106ff7812 */ /* 0x002fe2000782c0ff */
[----:B--2---:R-:W-:-:S12]  /*3890*/  BRA.U UP3, `(.L_x_68) ;  /* 0x0000000103e07547 */ /* 0x004fd8000b800000 */
[----:B------:R-:W1:Y:S01]  /*38a0*/  LDCU UR4, c[0x0][0x38c] ;  /* 0x00007180ff0477ac */ /* 0x000e620008000800 */
[----:B------:R-:W-:Y:S02]  /*38b0*/  PLOP3.LUT P2, PT, PT, PT, PT, 0x80, 0x8 ;  /* 0x000000000008781c */ /* 0x000fe40003f4f070 */
[----:B------:R-:W-:Y:S01]  /*38c0*/  SHF.L.U32 R4, R9, 0x1f, RZ ;  /* 0x0000001f09047819 */ /* 0x000fe200000006ff */
[----:B------:R-:W-:Y:S02]  /*38d0*/  ULEA UR23, UR24, UR17, 0x3 ;  /* 0x0000001118177291 */ /* 0x000fe4000f8e18ff */
[----:B------:R-:W-:Y:S02]  /*38e0*/  ULEA UR18, UR24, UR32, 0x6 ;  /* 0x0000002018127291 */ /* 0x000fe4000f8e30ff */
[----:B-1----:R-:W-:-:S06]  /*38f0*/  UISETP.GE.AND UP0, UPT, UR4, 0x1, UPT ;  /* 0x000000010400788c */ /* 0x002fcc000bf06270 */
[----:B------:R-:W-:-:S05]  /*3900*/  PLOP3.LUT P0, PT, PT, PT, UP0, 0x80, 0x8 ;  /* 0x000000000008781c */ /* 0x000fca0003f0f008 */
[----:B------:R-:W-:-:S08]  /*3910*/  @UP0 ULEA UR4, UR15, UR17, 0x3 ;  /* 0x000000110f040291 */ /* 0x000fd0000f8e18ff */
[----:B------:R-:W-:-:S04]  /*3920*/  @P0 SHF.L.U32 R0, R2, 0x1f, RZ ;  /* 0x0000001f02000819 */ /* 0x000fc800000006ff */
[----:B------:R1:W2:Y:S01]  /*3930*/  @P0 SYNCS.PHASECHK.TRANS64.TRYWAIT P2, [UR4], R0 ;  /* 0x00000000ff0005a7 */ /* 0x0002a20008041104 */
[----:B------:R-:W3:Y:S02]  /*3940*/  SYNCS.PHASECHK.TRANS64.TRYWAIT P0, [UR23+0xb0], R4 ;  /* 0x0000b004ff0075a7 */ /* 0x000ee40008001117 */
[----:B-123--:R-:W-:Y:S05]  /*3950*/  @!P0 BRA `(.L_x_69) ;  /* 0x0000004800b88947 */ /* 0x00efea0003800000 */
.L_x_143:
[----:B------:R-:W-:Y:S01]  /*3960*/  UMOV UR19, UR14 ;  /* 0x0000000e00137c82 */ /* 0x000fe20008000000 */
[----:B------:R-:W-:Y:S05]  /*3970*/  BRA.U !UP0, `(.L_x_70) ;  /* 0x0000000108987547 */ /* 0x000fea000b800000 */
[----:B------:R-:W-:Y:S02]  /*3980*/  UIADD3 UR19, UPT, UPT, UR31, UR14, URZ ;  /* 0x0000000e1f137290 */ /* 0x000fe4000fffe0ff */
[----:B------:R-:W-:Y:S01]  /*3990*/  UPLOP3.LUT UP2, UPT, UPT, UPT, UPT, 0x40, 0x4 ;  /* 0x000000000004789c */ /* 0x000fe20003f4e870 */
[----:B------:R-:W-:Y:S01]  /*39a0*/  UMOV UR16, UR25 ;  /* 0x0000001900107c82 */ /* 0x000fe20008000000 */
[----:B------:R-:W-:-:S09]  /*39b0*/  UMOV UR6, UR15 ;  /* 0x0000000f00067c82 */ /* 0x000fd20008000000 */
.L_x_73:
[----:B--2---:R-:W-:Y:S01]  /*39c0*/  ULEA UR5, UR6, UR17, 0x3 ;  /* 0x0000001106057291 */ /* 0x004fe2000f8e18ff */
[----:B---3--:R-:W-:Y:S11]  /*39d0*/  @P2 BRA `(.L_x_71) ;  /* 0x00000000000c2947 */ /* 0x008ff60003800000 */
[----:B-1----:R-:W-:Y:S04]  /*39e0*/  SHF.L.U32 R4, R2, 0x1f, RZ ;  /* 0x0000001f02047819 */ /* 0x002fe800000006ff */
[----:B------:R-:W1:Y:S02]  /*39f0*/  SYNCS.PHASECHK.TRANS64.TRYWAIT P0, [UR5], R4 ;  /* 0x00000004ff0075a7 */ /* 0x000e640008001105 */
[----:B-1----:R-:W-:Y:S05]  /*3a00*/  @!P0 BRA `(.L_x_72) ;  /* 0x0000004800a48947 */ /* 0x002fea0003800000 */
.L_x_71:
[----:B------:R-:W-:Y:S01]  /*3a10*/  UISETP.NE.AND UP0, UPT, UR16, 0x1, UPT ;  /* 0x000000011000788c */ /* 0x000fe2000bf05270 */
[----:B------:R-:W-:Y:S01]  /*3a20*/  PLOP3.LUT P2, PT, PT, PT, PT, 0x80, 0x8 ;  /* 0x000000000008781c */ /* 0x000fe20003f4f070 */
[----:B------:R-:W-:Y:S02]  /*3a30*/  UIADD3 UR4, UPT, UPT, UR6, 0x1, URZ ;  /* 0x0000000106047890 */ /* 0x000fe4000fffe0ff */
[----:B------:R-:W-:Y:S02]  /*3a40*/  ULEA UR12, UR6, UR22, 0x8 ;  /* 0x00000016060c7291 */ /* 0x000fe4000f8e40ff */
[----:B------:R-:W-:Y:S01]  /*3a50*/  UISETP.NE.AND UP1, UPT, UR4, 0x4, UPT ;  /* 0x000000040400788c */ /* 0x000fe2000bf25270 */
[----:B------:R-:W-:Y:S01]  /*3a60*/  PLOP3.LUT P0, PT, PT, PT, UP0, 0x80, 0x8 ;  /* 0x000000000008781c */ /* 0x000fe20003f0f008 */
[----:B------:R-:W-:Y:S02]  /*3a70*/  UIADD3 UR10, UPT, UPT, UR12, 0x2, URZ ;  /* 0x000000020c0a7890 */ /* 0x000fe4000fffe0ff */
[----:B------:R-:W-:Y:S02]  /*3a80*/  USEL UR7, URZ, 0x1, UP1 ;  /* 0x00000001ff077887 */ /* 0x000fe40008800000 */
[----:B------:R-:W-:Y:S02]  /*3a90*/  USEL UR15, UR4, URZ, UP1 ;  /* 0x000000ff040f7287 */ /* 0x000fe40008800000 */
[----:B------:R-:W-:Y:S02]  /*3aa0*/  UIADD3 UR14, UPT, UPT, UR14, 0x1, URZ ;  /* 0x000000010e0e7890 */ /* 0x000fe4000fffe0ff */
[----:B------:R-:W-:Y:S01]  /*3ab0*/  @UP0 ULEA UR4, UR15, UR17, 0x3 ;  /* 0x000000110f040291 */ /* 0x000fe2000f8e18ff */
[----:B------:R-:W-:Y:S01]  /*3ac0*/  LOP3.LUT R2, R2, UR7, RZ, 0x3c, !PT ;  /* 0x0000000702027c12 */ /* 0x000fe2000f8e3cff */
[----:B------:R-:W-:Y:S01]  /*3ad0*/  UIADD3 UR7, UPT, UPT, UR5, 0x20, URZ ;  /* 0x0000002005077890 */ /* 0x000fe2000fffe0ff */
[----:B------:R-:W-:Y:S02]  /*3ae0*/  UMOV UR13, 0x80004020 ;  /* 0x80004020000d7882 */ /* 0x000fe40000000000 */
[----:B-1----:R-:W-:Y:S01]  /*3af0*/  @P0 SHF.L.U32 R0, R2, 0x1f, RZ ;  /* 0x0000001f02000819 */ /* 0x002fe200000006ff */
[----:B------:R-:W-:Y:S01]  /*3b00*/  UMOV UR5, 0x80004020 ;  /* 0x8000402000057882 */ /* 0x000fe20000000000 */
[----:B------:R-:W-:Y:S01]  /*3b10*/  UMOV UR11, 0x80004020 ;  /* 0x80004020000b7882 */ /* 0x000fe20000000000 */
[----:B------:R-:W-:Y:S01]  /*3b20*/  UMOV UR9, 0x80004020 ;  /* 0x8000402000097882 */ /* 0x000fe20000000000 */
[----:B------:R2:W3:Y:S01]  /*3b30*/  @P0 SYNCS.PHASECHK.TRANS64.TRYWAIT P2, [UR4], R0 ;  /* 0x00000000ff0005a7 */ /* 0x0004e20008041104 */
[----:B------:R-:W-:Y:S02]  /*3b40*/  ULEA UR4, UR6, UR21, 0x8 ;  /* 0x0000001506047291 */ /* 0x000fe4000f8e40ff */
[----:B------:R-:W-:Y:S02]  /*3b50*/  UISETP.NE.AND UP0, UPT, UR14, UR19, UPT ;  /* 0x000000130e00728c */ /* 0x000fe4000bf05270 */
[----:B------:R-:W-:Y:S02]  /*3b60*/  UIADD3 UR8, UPT, UPT, UR4, 0x2, URZ ;  /* 0x0000000204087890 */ /* 0x000fe4000fffe0ff */
[----:B------:R-:W-:Y:S01]  /*3b70*/  UIADD3 UR16, UPT, UPT, UR16, -0x1, URZ ;  /* 0xffffffff10107890 */ /* 0x000fe2000fffe0ff */
[----:B------:R-:W-:Y:S02]  /*3b80*/  UMOV UR6, UR15 ;  /* 0x0000000f00067c82 */ /* 0x000fe40008000000 */
[----:B------:R2:W-:Y:S01]  /*3b90*/  UTCIMMA.2CTA gdesc[UR4], gdesc[UR12], tmem[UR18], tmem[UR28], idesc[UR29], UP2 ;  /* 0x00ff1c0c040075ea */ /* 0x0005e20009200112 */
[----:B------:R-:W-:Y:S03]  /*3ba0*/  UPLOP3.LUT UP2, UPT, UPT, UPT, UPT, 0x80, 0x8 ;  /* 0x000000000008789c */ /* 0x000fe60003f4f070 */
[----:B------:R2:W-:Y:S01]  /*3bb0*/  UTCIMMA.2CTA gdesc[UR8], gdesc[UR10], tmem[UR18], tmem[UR26], idesc[UR27], UPT ;  /* 0x00ff1a0a080075ea */ /* 0x0005e2000ba00112 */
[----:B------:R2:W-:Y:S01]  /*3bc0*/  UTCBAR.2CTA.MULTICAST [UR7], URZ, UR20 ;  /* 0x000000ff070073e9 */ /* 0x0005e20008200814 */
[----:B------:R-:W-:Y:S06]  /*3bd0*/  BRA.U UP0, `(.L_x_73) ;  /* 0xfffffffd00787547 */ /* 0x000fec000b83ffff */
.L_x_70:
[----:B--2---:R-:W-:Y:S01]  /*3be0*/  UIADD3 UR4, UPT, UPT, UR23, 0x90, URZ ;  /* 0x0000009017047890 */ /* 0x004fe2000fffe0ff */
[----:B------:R-:W-:-:S08]  /*3bf0*/  UMOV UR14, UR19 ;  /* 0x00000013000e7c82 */ /* 0x000fd00008000000 */
[----:B------:R2:W-:Y:S01]  /*3c00*/  UTCBAR.2CTA.MULTICAST [UR4], URZ, UR30 ;  /* 0x000000ff040073e9 */ /* 0x0005e2000820081e */
[----:B------:R-:W-:Y:S02]  /*3c10*/  NOP ;  /* 0x0000000000007918 */ /* 0x000fe40000000000 */
.L_x_68:
[----:B--2---:R-:W-:Y:S01]  /*3c20*/  UIADD3 UR4, UPT, UPT, UR24, 0x1, URZ ;  /* 0x0000000118047890 */ /* 0x004fe2000fffe0ff */
[----:B------:R-:W-:-:S03]  /*3c30*/  ISETP.NE.AND P0, PT, R8, 0x2, PT ;  /* 0x000000020800780c */ /* 0x000fc60003f05270 */
[----:B------:R-:W-:Y:S01]  /*3c40*/  UISETP.NE.AND UP0, UPT, UR4, 0x4, UPT ;  /* 0x000000040400788c */ /* 0x000fe2000bf05270 */
[----:B-1----:R-:W-:Y:S02]  /*3c50*/  SEL R0, RZ, 0x1, P0 ;  /* 0x00000001ff007807 */ /* 0x002fe40000000000 */
[----:B------:R-:W-:Y:S01]  /*3c60*/  SEL R8, R8, RZ, P0 ;  /* 0x000000ff08087207 */ /* 0x000fe20000000000 */
[----:B------:R-:W-:Y:S01]  /*3c70*/  USEL UR5, URZ, 0x1, UP0 ;  /* 0x00000001ff057887 */ /* 0x000fe20008000000 */
[----:B------:R-:W-:Y:S01]  /*3c80*/  LOP3.LUT R3, R3, R0, RZ, 0x3c, !PT ;  /* 0x0000000003037212 */ /* 0x000fe200078e3cff */
[----:B------:R-:W-:-:S04]  /*3c90*/  USEL UR24, UR4, URZ, UP0 ;  /* 0x000000ff04187287 */ /* 0x000fc80008000000 */
[----:B------:R-:W-:Y:S01]  /*3ca0*/  LOP3.LUT R9, R9, UR5, RZ, 0x3c, !PT ;  /* 0x0000000509097c12 */ /* 0x000fe2000f8e3cff */
[----:B------:R-:W-:Y:S07]  /*3cb0*/  @P1 BRA `(.L_x_74) ;  /* 0xfffffff800b01947 */ /* 0x000fee000383ffff */
[----:B------:R-:W1:Y:S01]  /*3cc0*/  S2UR UR8, SR_CgaCtaId ;  /* 0x00000000000879c3 */ /* 0x000e620000008800 */
[----:B------:R-:W-:Y:S01]  /*3cd0*/  ELECT P0, URZ, PT ;  /* 0x0000000000ff782f */ /* 0x000fe20003800000 */
[----:B------:R-:W-:Y:S01]  /*3ce0*/  HFMA2 R0, -RZ, RZ, 0, 5.9604644775390625e-08 ;  /* 0x00000001ff007431 */ /* 0x000fe200000001ff */
[----:B------:R-:W-:-:S05]  /*3cf0*/  UMOV UR4, 0x40 ;  /* 0x0000004000047882 */ /* 0x000fca0000000000 */
[----:B------:R-:W-:Y:S01]  /*3d00*/  UVIRTCOUNT.DEALLOC.SMPOOL 0x80 ;  /* 0x000000800000784c */ /* 0x000fe20000000000 */
[----:B------:R-:W-:Y:S02]  /*3d10*/  UISETP.NE.AND UP1, UPT, UR33, URZ, UPT ;  /* 0x000000ff2100728c */ /* 0x000fe4000bf25270 */
[----:B-1----:R-:W-:-:S09]  /*3d20*/  ULEA UR8, UR8, UR4, 0x18 ;  /* 0x0000000408087291 */ /* 0x002fd2000f8ec0ff */
[----:B------:R1:W-:Y:S01]  /*3d30*/  @P0 STS.U8 [UR8+0x1c], R0 ;  /* 0x00001c00ff000988 */ /* 0x0003e20008000008 */
[----:B------:R-:W-:Y:S05]  /*3d40*/  BRA.U UP1, `(.L_x_75) ;  /* 0x0000000101a07547 */ /* 0x000fea000b800000 */
[----:B------:R-:W-:Y:S01]  /*3d50*/  UIADD3 UR7, UPT, UPT, UR17, 0xb0, URZ ;  /* 0x000000b011077890 */ /* 0x000fe2000fffe0ff */
[----:B------:R-:W-:-:S03]  /*3d60*/  SHF.L.U32 R2, R9, 0x1f, RZ ;  /* 0x0000001f09027819 */ /* 0x000fc600000006ff */
[----:B------:R-:W-:-:S09]  /*3d70*/  ULEA UR4, UR24, UR7, 0x3 ;  /* 0x0000000718047291 */ /* 0x000fd2000f8e18ff */
[----:B------:R-:W2:Y:S02]  /*3d80*/  SYNCS.PHASECHK.TRANS64.TRYWAIT P0, [UR4], R2 ;  /* 0x00000002ff0075a7 */ /* 0x000ea40008001104 */
[----:B--2---:R-:W-:Y:S05]  /*3d90*/  @!P0 BRA `(.L_x_76) ;  /* 0x0000004400d88947 */ /* 0x004fea0003800000 */
.L_x_146:
        /* <DEDUP_REMOVED lines=9> */
.L_x_148:
        /* <DEDUP_REMOVED lines=9> */
.L_x_150:
[----:B------:R-:W-:-:S04]  /*3ec0*/  UIADD3 UR4, UPT, UPT, UR4, 0x1, URZ ;  /* 0x0000000104047890 */ /* 0x000fc8000fffe0ff */
[----:B------:R-:W-:-:S04]  /*3ed0*/  UISETP.NE.AND UP0, UPT, UR4, 0x4, UPT ;  /* 0x000000040400788c */ /* 0x000fc8000bf05270 */
[----:B------:R-:W-:Y:S02]  /*3ee0*/  USEL UR5, URZ, 0x1, UP0 ;  /* 0x00000001ff057887 */ /* 0x000fe40008000000 */
[----:B------:R-:W-:-:S04]  /*3ef0*/  USEL UR4, UR4, URZ, UP0 ;  /* 0x000000ff04047287 */ /* 0x000fc80008000000 */
[----:B------:R-:W-:Y:S01]  /*3f00*/  ULEA UR4, UR4, UR7, 0x3 ;  /* 0x0000000704047291 */ /* 0x000fe2000f8e18ff */
[----:B------:R-:W-:-:S04]  /*3f10*/  LOP3.LUT R2, R2, UR5, RZ, 0x3c, !PT ;  /* 0x0000000502027c12 */ /* 0x000fc8000f8e3cff */
[----:B------:R-:W-:Y:S01]  /*3f20*/  SHF.L.U32 R2, R2, 0x1f, RZ ;  /* 0x0000001f02027819 */ /* 0x000fe200000006ff */
[----:B-1----:R-:W-:-:S04]  /*3f30*/  IMAD.U32 R0, RZ, RZ, UR4 ;  /* 0x00000004ff007e24 */ /* 0x002fc8000f8e00ff */
[----:B------:R1:W2:Y:S03]  /*3f40*/  SYNCS.PHASECHK.TRANS64.TRYWAIT P0, [R0+URZ], R2 ;  /* 0x00000002000075a7 */ /* 0x0002a600080011ff */
[----:B--2---:R-:W-:Y:S05]  /*3f50*/  @!P0 NANOSLEEP.SYNCS 0x989680 ;  /* 0x009896800000895d */ /* 0x004fea0003900000 */
[----:B------:R-:W2:Y:S02]  /*3f60*/  @!P0 SYNCS.PHASECHK.TRANS64 P0, [R0+URZ], R2 ;  /* 0x00000002000085a7 */ /* 0x000ea400080010ff */
[----:B--2---:R-:W-:Y:S05]  /*3f70*/  @P0 BRA `(.L_x_79) ;  /* 0x0000000000200947 */ /* 0x004fea0003800000 */
.L_x_80:
[----:B--2---:R2:W4:Y:S02]  /*3f80*/  SYNCS.PHASECHK.TRANS64.TRYWAIT P0, [R0+URZ], R2 ;  /* 0x00000002000075a7 */ /* 0x00452400080011ff */
[----:B----4-:R-:W-:Y:S05]  /*3f90*/  @!P0 NANOSLEEP.SYNCS 0x989680 ;  /* 0x009896800000895d */ /* 0x010fea0003900000 */
[----:B------:R-:W4:Y:S02]  /*3fa0*/  @!P0 SYNCS.PHASECHK.TRANS64 P0, [R0+URZ], R2 ;  /* 0x00000002000085a7 */ /* 0x000f2400080010ff */
[----:B----4-:R-:W-:Y:S05]  /*3fb0*/  @!P0 BRA `(.L_x_80) ;  /* 0xfffffffc00f08947 */ /* 0x010fea000383ffff */
[----:B------:R-:W-:Y:S05]  /*3fc0*/  BRA `(.L_x_79) ;  /* 0x00000000000c7947 */ /* 0x000fea0003800000 */
.L_x_75:
[----:B------:R-:W-:-:S04]  /*3fd0*/  UIADD3 UR4, UPT, UPT, UR17, 0xf0, URZ ;  /* 0x000000f011047890 */ /* 0x000fc8000fffe0ff */
[----:B------:R-:W-:-:S09]  /*3fe0*/  UPRMT UR4, UR34, 0x654, UR4 ;  /* 0x0000065422047896 */ /* 0x000fd20008000004 */
[----:B------:R-:W-:Y:S03]  /*3ff0*/  SYNCS.ARRIVE.TRANS64.RED.A1T0 RZ, [UR4], RZ ;  /* 0x000000ffffff79a7 */ /* 0x000fe60008100404 */
.L_x_79:
[----:B-12---:R-:W-:Y:S01]  /*4000*/  SHF.L.U32 R2, RZ, 0x1f, RZ ;  /* 0x0000001fff027819 */ /* 0x006fe200000006ff */
[----:B------:R-:W-:Y:S01]  /*4010*/  UIADD3 UR4, UPT, UPT, UR17, 0xf0, URZ ;  /* 0x000000f011047890 */ /* 0x000fe2000fffe0ff */
[----:B------:R-:W-:Y:S02]  /*4020*/  PLOP3.LUT P0, PT, PT, PT, UP1, 0x80, 0x8 ;  /* 0x000000000008781c */ /* 0x000fe40003f0f018 */
[----:B------:R-:W1:Y:S02]  /*4030*/  SYNCS.PHASECHK.TRANS64.TRYWAIT P1, [UR17+0xf0], R2 ;  /* 0x0000f002ff0075a7 */ /* 0x000e640008021111 */
[----:B-1----:R-:W-:Y:S09]  /*4040*/  @!P1 BRA `(.L_x_81) ;  /* 0x0000004400749947 */ /* 0x002ff20003800000 */
.L_x_152:
[----:B------:R-:W-:Y:S01]  /*4050*/  @!UP1 UPRMT UR4, UR34, 0x654, UR4 ;  /* 0x0000065422049896 */ /* 0x000fe20008000004 */
[----:B------:R-:W-:Y:S01]  /*4060*/  UMOV UR5, 0xffff ;  /* 0x0000ffff00057882 */ /* 0x000fe20000000000 */
[----:B------:R-:W-:-:S07]  /*4070*/  UMOV UR6, 0x1 ;  /* 0x0000000100067882 */ /* 0x000fce0000000000 */
[----:B------:R-:W-:Y:S01]  /*4080*/  @!P0 SYNCS.ARRIVE.TRANS64.RED.A1T0 RZ, [UR4], RZ ;  /* 0x000000ffffff89a7 */ /* 0x000fe20008100404 */
[----:B------:R-:W-:Y:S01]  /*4090*/  NOP ;  /* 0x0000000000007918 */ /* 0x000fe20000000000 */
[----:B-1----:R-:W1:Y:S01]  /*40a0*/  LDS R0, [UR8+0x14] ;  /* 0x00001408ff007984 */ /* 0x002e620008000800 */
[----:B------:R-:W-:-:S04]  /*40b0*/  ULOP3.LUT UR4, UR32, 0xffff, URZ, 0xc0, !UPT ;  /* 0x0000ffff20047892 */ /* 0x000fc8000f8ec0ff */
[----:B------:R-:W-:-:S04]  /*40c0*/  USHF.R.U32.HI UR4, URZ, 0x5, UR4 ;  /* 0x00000005ff047899 */ /* 0x000fc80008011604 */
[----:B------:R-:W-:Y:S02]  /*40d0*/  USHF.L.U32 UR5, UR5, UR4, URZ ;  /* 0x0000000405057299 */ /* 0x000fe400080006ff */
[----:B------:R-:W-:-:S04]  /*40e0*/  USHF.L.U32 UR4, UR6, UR4, URZ ;  /* 0x0000000406047299 */ /* 0x000fc800080006ff */
[----:B-1----:R-:W-:-:S04]  /*40f0*/  LOP3.LUT R0, R0, UR5, RZ, 0xc0, !PT ;  /* 0x0000000500007c12 */ /* 0x002fc8000f8ec0ff */
[----:B------:R-:W-:-:S13]  /*4100*/  ISETP.NE.AND P0, PT, R0, UR5, PT ;  /* 0x0000000500007c0c */ /* 0x000fda000bf05270 */
[----:B------:R-:W-:Y:S05]  /*4110*/  @P0 BRA `(.L_x_82) ;  /* 0x0000000000580947 */ /* 0x000fea0003800000 */
[----:B------:R-:W1:Y:S02]  /*4120*/  LDS R0, [UR8+0x18] ;  /* 0x00001808ff007984 */ /* 0x000e640008000800 */
[----:B-1----:R-:W-:-:S04]  /*4130*/  LOP3.LUT R0, R0, UR4, RZ, 0xc0, !PT ;  /* 0x0000000400007c12 */ /* 0x002fc8000f8ec0ff */
[----:B------:R-:W-:-:S13]  /*4140*/  ISETP.NE.AND P0, PT, R0, UR4, PT ;  /* 0x0000000400007c0c */ /* 0x000fda000bf05270 */
[----:B------:R-:W-:Y:S05]  /*4150*/  @P0 BRA `(.L_x_83) ;  /* 0x00000000003c0947 */ /* 0x000fea0003800000 */
[----:B------:R-:W1:Y:S01]  /*4160*/  S2R R2, SR_LANEID ;  /* 0x0000000000027919 */ /* 0x000e620000000000 */
[----:B------:R-:W-:-:S06]  /*4170*/  ULOP3.LUT UR5, URZ, UR5, URZ, 0x33, !UPT ;  /* 0x00000005ff057292 */ /* 0x000fcc000f8e33ff */
[----:B------:R-:W-:-:S04]  /*4180*/  IMAD.U32 R0, RZ, RZ, UR5 ;  /* 0x00000005ff007e24 */ /* 0x000fc8000f8e00ff */
[----:B------:R2:W4:Y:S02]  /*4190*/  REDUX UR7, R0 ;  /* 0x00000000000773c4 */ /* 0x0005240000000000 */
[----:B------:R1:W-:Y:S01]  /*41a0*/  UTCATOMSWS.AND URZ, UR5 ;  /* 0x0000000500ff79e3 */ /* 0x0003e20008000000 */
[----:B--2---:R-:W-:Y:S01]  /*41b0*/  LOP3.LUT R0, RZ, UR4, RZ, 0x33, !PT ;  /* 0x00000004ff007c12 */ /* 0x004fe2000f8e33ff */
[----:B------:R-:W-:Y:S02]  /*41c0*/  VOTEU.ANY UR4, UPT, PT ;  /* 0x0000000000047886 */ /* 0x000fe400038e0100 */
[----:B------:R-:W-:Y:S02]  /*41d0*/  UFLO.U32 UR4, UR4 ;  /* 0x00000004000472bd */ /* 0x000fe400080e0000 */
[----:B------:R-:W2:Y:S04]  /*41e0*/  REDUX UR6, R0 ;  /* 0x00000000000673c4 */ /* 0x000ea80000000000 */
[----:B-1----:R-:W-:-:S02]  /*41f0*/  ISETP.EQ.U32.AND P0, PT, R2, UR4, PT ;  /* 0x0000000402007c0c */ /* 0x002fc4000bf02070 */
[----:B----4-:R-:W-:-:S11]  /*4200*/  MOV R2, UR7 ;  /* 0x0000000700027c02 */ /* 0x010fd60008000f00 */
[----:B------:R1:W-:Y:S01]  /*4210*/  @P0 ATOMS.AND RZ, [UR8+0x14], R2 ;  /* 0x00001402ffff098c */ /* 0x0003e2000a800008 */
[----:B--2---:R-:W-:-:S05]  /*4220*/  IMAD.U32 R0, RZ, RZ, UR6 ;  /* 0x00000006ff007e24 */ /* 0x004fca000f8e00ff */
[----:B------:R1:W-:Y:S01]  /*4230*/  @P0 ATOMS.AND RZ, [UR8+0x18], R0 ;  /* 0x00001800ffff098c */ /* 0x0003e2000a800008 */
[----:B------:R-:W-:Y:S05]  /*4240*/  BRA `(.L_x_84) ;  /* 0x0000000000147947 */ /* 0x000fea0003800000 */
.L_x_83:
[----:B------:R-:W-:Y:S02]  /*4250*/  MOV R2, 0x4270 ;  /* 0x0000427000027802 */ /* 0x000fe40000000f00 */
[----:B---3-5:R-:W-:Y:S05]  /*4260*/  CALL.REL.NOINC `($__internal_0_$__cuda_sm10x_tcgen05_guardrail_trap_col_being_dealloced_not_returned_by_alloc) ;  /* 0x0000004400c87944 */ /* 0x028fea0003c00000 */
[----:B------:R-:W-:Y:S05]  /*4270*/  BRA `(.L_x_84) ;  /* 0x0000000000087947 */ /* 0x000fea0003800000 */
.L_x_82:
[----:B------:R-:W-:Y:S02]  /*4280*/  MOV R2, 0x42a0 ;  /* 0x000042a000027802 */ /* 0x000fe40000000f00 */
[----:B---3-5:R-:W-:Y:S05]  /*4290*/  CALL.REL.NOINC `($__internal_2_$__cuda_sm10x_tcgen05_guardrail_trap_unallocated_columns_being_dealloced) ;  /* 0x0000004400d47944 */ /* 0x028fea0003c00000 */
.L_x_84:
[----:B------:R-:W-:Y:S01]  /*42a0*/  NOP ;  /* 0x0000000000007918 */ /* 0x000fe20000000000 */
[----:B------:R-:W-:Y:S05]  /*42b0*/  EXIT ;  /* 0x000000000000794d */ /* 0x000fea0003800000 */
.L_x_55:
[----:B------:R-:W-:-:S09]  /*42c0*/  UISETP.NE.OR UP0, UPT, UR25, 0x3, !UP3 ;  /* 0x000000031900788c */ /* 0x000fd2000df05670 */
[----:B------:R-:W-:Y:S05]  /*42d0*/  BRA.U UP0, `(.L_x_85) ;  /* 0x0000000d00b47547 */ /* 0x000fea000b800000 */
[----:B------:R-:W1:Y:S01]  /*42e0*/  LDCU UR31, c[0x0][0x370] ;  /* 0x00006e00ff1f77ac */ /* 0x000e620008000800 */
[----:B------:R-:W2:Y:S01]  /*42f0*/  LDC.64 R16, c[0x0][0x348] ;  /* 0x0000d200ff107b82 */ /* 0x000ea20000000a00 */
[----:B------:R-:W-:Y:S02]  /*4300*/  HFMA2 R13, -RZ, RZ, 0, 0 ;  /* 0x00000000ff0d7431 */ /* 0x000fe400000001ff */
[----:B------:R-:W-:Y:S01]  /*4310*/  IMAD.MOV.U32 R15, RZ, RZ, 0x1 ;  /* 0x00000001ff0f7424 */ /* 0x000fe200078e00ff */
[----:B------:R-:W1:Y:S01]  /*4320*/  LDCU.128 UR32, c[0x0][0xb10] ;  /* 0x00016200ff2077ac */ /* 0x000e620008000c00 */
[----:B------:R-:W-:Y:S01]  /*4330*/  IMAD.MOV.U32 R14, RZ, RZ, RZ ;  /* 0x000000ffff0e7224 */ /* 0x000fe200078e00ff */
[----:B------:R-:W-:Y:S01]  /*4340*/  MOV R7, 0x1000 ;  /* 0x0000100000077802 */ /* 0x000fe20000000f00 */
[----:B------:R-:W3:Y:S01]  /*4350*/  LDCU UR30, c[0x0][0x374] ;  /* 0x00006e80ff1e77ac */ /* 0x000ee20008000800 */
[----:B------:R-:W4:Y:S01]  /*4360*/  LDC.64 R2, c[0x0][0x888] ;  /* 0x00022200ff027b82 */ /* 0x000f220000000a00 */
[----:B------:R-:W3:Y:S01]  /*4370*/  LDCU UR15, c[0x0][0xb0c] ;  /* 0x00016180ff0f77ac */ /* 0x000ee20008000800 */
[----:B------:R-:W2:Y:S06]  /*4380*/  LDCU UR40, c[0x0][0xb20] ;  /* 0x00016400ff2877ac */ /* 0x000eac0008000800 */
[----:B------:R-:W4:Y:S01]  /*4390*/  LDC.64 R4, c[0x0][0x890] ;  /* 0x00022400ff047b82 */ /* 0x000f220000000a00 */
[----:B------:R-:W2:Y:S01]  /*43a0*/  LDCU UR4, c[0x0][0xb30] ;  /* 0x00016600ff0477ac */ /* 0x000ea20008000800 */
[----:B------:R-:W-:Y:S01]  /*43b0*/  UMOV UR21, 0x400 ;  /* 0x0000040000157882 */ /* 0x000fe20000000000 */
[----:B-1----:R-:W-:-:S02]  /*43c0*/  UIMAD.WIDE.U32 UR6, UR31, UR32, URZ ;  /* 0x000000201f0672a5 */ /* 0x002fc4000f8e00ff */
[----:B---3--:R-:W-:Y:S02]  /*43d0*/  UIMAD.WIDE.U32 UR8, UR30, UR35, URZ ;  /* 0x000000231e0872a5 */ /* 0x008fe4000f8e00ff */
[----:B------:R-:W-:Y:S02]  /*43e0*/  ULEA UR21, UR46, UR21, 0x18 ;  /* 0x000000152e157291 */ /* 0x000fe4000f8ec0ff */
[----:B------:R-:W-:Y:S02]  /*43f0*/  UPLOP3.LUT UP3, UPT, UPT, UPT, UPT, 0x40, 0x4 ;  /* 0x000000000004789c */ /* 0x000fe40003f6e870 */
[----:B------:R-:W-:Y:S01]  /*4400*/  UIADD3 UR37, UPT, UPT, UR21, 0x48, URZ ;  /* 0x0000004815257890 */ /* 0x000fe2000fffe0ff */
[----:B------:R-:W-:Y:S01]  /*4410*/  UMOV UR6, UR7 ;  /* 0x0000000700067c82 */ /* 0x000fe20008000000 */
[----:B------:R-:W-:Y:S01]  /*4420*/  UMOV UR38, UR9 ;  /* 0x0000000900267c82 */ /* 0x000fe20008000000 */
[----:B------:R-:W-:Y:S02]  /*4430*/  UISETP.GE.AND UP0, UPT, UR42, 0x1, UPT ;  /* 0x000000012a00788c */ /* 0x000fe4000bf06270 */
[----:B------:R-:W-:Y:S01]  /*4440*/  UISETP.NE.AND UP4, UPT, UR42, 0x1, UPT ;  /* 0x000000012a00788c */ /* 0x000fe2000bf85270 */
[----:B------:R-:W1:Y:S01]  /*4450*/  LDCU.64 UR22, c[0x0][0xb28] ;  /* 0x00016500ff1677ac */ /* 0x000e620008000a00 */
[----:B------:R-:W-:-:S02]  /*4460*/  UISETP.NE.AND UP6, UPT, UR15, 0x1, UPT ;  /* 0x000000010f00788c */ /* 0x000fc4000bfc5270 */
[----:B------:R-:W-:Y:S02]  /*4470*/  UISETP.NE.AND UP5, UPT, UR34, 0x1, UPT ;  /* 0x000000012200788c */ /* 0x000fe4000bfa5270 */
[----:B------:R-:W-:Y:S02]  /*4480*/  UIADD3 UR25, UPT, UPT, UR21, 0x40, URZ ;  /* 0x0000004015197890 */ /* 0x000fe4000fffe0ff */
[----:B------:R-:W-:Y:S02]  /*4490*/  UPRMT UR37, UR46, 0x654, UR37 ;  /* 0x000006542e257896 */ /* 0x000fe40008000025 */
[----:B------:R-:W-:Y:S02]  /*44a0*/  USHF.R.U32.HI UR39, URZ, UR33, UR6 ;  /* 0x00000021ff277299 */ /* 0x000fe40008011606 */
[----:B--2---:R-:W-:Y:S02]  /*44b0*/  USHF.R.U32.HI UR38, URZ, UR40, UR38 ;  /* 0x00000028ff267299 */ /* 0x004fe40008011626 */
[----:B------:R-:W-:-:S11]  /*44c0*/  UISETP.NE.AND UP2, UPT, UR4, 0x1, UPT ;  /* 0x000000010400788c */ /* 0x000fd6000bf45270 */
.L_x_94:
[C---:B------:R-:W-:Y:S02]  /*44d0*/  LEA R12, R14.reuse, UR21, 0x3 ;  /* 0x000000150e0c7c11 */ /* 0x040fe4000f8e18ff */
[----:B------:R-:W-:Y:S02]  /*44e0*/  SHF.L.U32 R0, R13, 0x1f, RZ ;  /* 0x0000001f0d007819 */ /* 0x000fe400000006ff */
[----:B------:R-:W-:Y:S02]  /*44f0*/  LEA R8, R14, UR21, 0x4 ;  /* 0x000000150e087c11 */ /* 0x000fe4000f8e20ff */
[----:B--2---:R-:W2:Y:S02]  /*4500*/  SYNCS.PHASECHK.TRANS64.TRYWAIT P0, [R12+URZ+0x70], R0 ;  /* 0x000070000c0075a7 */ /* 0x004ea400080011ff */
[----:B--2---:R-:W-:Y:S05]  /*4510*/  @!P0 BRA `(.L_x_86) ;  /* 0x0000004000588947 */ /* 0x004fea0003800000 */
.L_x_153:
[----:B------:R-:W3:Y:S01]  /*4520*/  LDS.128 R8, [R8+0x100] ;  /* 0x0001000008087984 */ /* 0x000ee20000000c00 */
[----:B------:R-:W-:Y:S01]  /*4530*/  UISETP.GE.AND UP0, UPT, UR42, 0x1, UPT ;  /* 0x000000012a00788c */ /* 0x000fe2000bf06270 */
[----:B------:R-:W-:Y:S01]  /*4540*/  @!PT LDS RZ, [RZ] ;  /* 0x00000000fffff984 */ /* 0x000fe20000000800 */
[----:B------:R-:W-:Y:S01]  /*4550*/  @!PT LDS RZ, [RZ] ;  /* 0x00000000fffff984 */ /* 0x000fe20000000800 */
[----:B------:R-:W-:Y:S01]  /*4560*/  @!PT LDS RZ, [RZ] ;  /* 0x00000000fffff984 */ /* 0x000fe20000000800 */
[----:B------:R-:W-:Y:S01]  /*4570*/  @!PT LDS RZ, [RZ] ;  /* 0x00000000fffff984 */ /* 0x000fe20000000800 */
[----:B------:R1:W-:Y:S06]  /*4580*/  MEMBAR.ALL.CTA ;  /* 0x0000000000007992 */ /* 0x0003ec0000008000 */
[----:B-1----:R-:W1:Y:S01]  /*4590*/  FENCE.VIEW.ASYNC.S ;  /* 0x00000000000073c6 */ /* 0x002e620000000000 */
[----:B---3--:R-:W-:Y:S11]  /*45a0*/  LOP3.LUT P0, RZ, R10, 0x1, RZ, 0xc0, !PT ;  /* 0x000000010aff7812 */ /* 0x008ff6000780c0ff */
[----:B------:R-:W-:Y:S02]  /*45b0*/  @!UPT UIADD3 URZ, UPT, UPT, URZ, URZ, URZ ;  /* 0x000000fffffff290 */ /* 0x000fe4000fffe0ff */
[----:B-1----:R-:W-:Y:S01]  /*45c0*/  VOTEU.ANY UP1, P0 ;  /* 0x0000000000ff7886 */ /* 0x002fe20000020100 */
[----:B------:R-:W-:Y:S11]  /*45d0*/  PLOP3.LUT P0, PT, PT, PT, UP1, 0x80, 0x8 ;  /* 0x000000000008781c */ /* 0x000ff60003f0f018 */
[----:B------:R-:W-:Y:S02]  /*45e0*/  @!UPT UIADD3 URZ, UPT, UPT, URZ, URZ, URZ ;  /* 0x000000fffffff290 */ /* 0x000fe4000fffe0ff */
[----:B--2---:R-:W-:Y:S02]  /*45f0*/  @P0 SHF.R.U32.HI R0, RZ, 0x10, R9 ;  /* 0x00000010ff000819 */ /* 0x004fe40000011609 */
[----:B------:R-:W-:Y:S02]  /*4600*/  @P0 MOV R6, R8 ;  /* 0x0000000800060202 */ /* 0x000fe40000000f00 */
[----:B------:R-:W-:Y:S01]  /*4610*/  @P0 R2UR UR4, R0 ;  /* 0x00000000000402ca */ /* 0x000fe200000e0000 */
[----:B------:R-:W-:Y:S01]  /*4620*/  VIADD R0, R12, 0x80 ;  /* 0x000000800c007836 */ /* 0x000fe20000000000 */
[----:B------:R-:W-:Y:S02]  /*4630*/  @P0 LOP3.LUT R8, R9, 0xffff, RZ, 0xc0, !PT ;  /* 0x0000ffff09080812 */ /* 0x000fe400078ec0ff */
[----:B------:R-:W-:Y:S02]  /*4640*/  @P0 R2UR UR6, R6 ;  /* 0x00000000060602ca */ /* 0x000fe400000e0000 */
[----:B------:R-:W-:Y:S02]  /*4650*/  PRMT R0, RZ, 0x654, R0 ;  /* 0x00000654ff007816 */ /* 0x000fe40000000000 */
[----:B------:R-:W-:Y:S02]  /*4660*/  @P0 R2UR UR5, R8 ;  /* 0x00000000080502ca */ /* 0x000fe400000e0000 */
[----:B------:R1:W-:Y:S03]  /*4670*/  SYNCS.ARRIVE.TRANS64.RED.A1T0 RZ, [R0+URZ], RZ ;  /* 0x000000ff00ff79a7 */ /* 0x0003e600081004ff */
[----:B------:R-:W-:Y:S04]  /*4680*/  @UP1 UMOV UR29, UR4 ;  /* 0x00000004001d1c82 */ /* 0x000fe80008000000 */
[----:B------:R-:W-:Y:S04]  /*4690*/  @UP1 UMOV UR14, UR6 ;  /* 0x00000006000e1c82 */ /* 0x000fe80008000000 */
[----:B------:R-:W-:Y:S01]  /*46a0*/  @UP1 UMOV UR13, UR5 ;  /* 0x00000005000d1c82 */ /* 0x000fe20008000000 */
[----:B------:R-:W-:Y:S05]  /*46b0*/  BRA.U !UP0, `(.L_x_87) ;  /* 0x0000000108a47547 */ /* 0x000fea000b800000 */
[----:B------:R-:W-:Y:S02]  /*46c0*/  UIMAD.WIDE.U32 UR8, UR13, UR35, URZ ;  /* 0x000000230d0872a5 */ /* 0x000fe4000f8e00ff */
[----:B------:R-:W-:Y:S02]  /*46d0*/  UIMAD.WIDE.U32 UR10, UR14, UR32, URZ ;  /* 0x000000200e0a72a5 */ /* 0x000fe4000f8e00ff */
[----:B------:R-:W-:Y:S02]  /*46e0*/  USEL UR4, UR30, UR38, !UP5 ;  /* 0x000000261e047287 */ /* 0x000fe4000e800000 */
[----:B------:R-:W-:Y:S02]  /*46f0*/  USEL UR7, UR31, UR39, !UP6 ;  /* 0x000000271f077287 */ /* 0x000fe4000f000000 */
[----:B------:R-:W-:Y:S02]  /*4700*/  UIMAD.WIDE.U32 UR16, UR4, UR22, URZ ;  /* 0x00000016041072a5 */ /* 0x000fe4000f8e00ff */
[----:B------:R-:W-:Y:S01]  /*4710*/  UIMAD.WIDE.U32 UR18, UR7, UR22, URZ ;  /* 0x00000016071272a5 */ /* 0x000fe2000f8e00ff */
[----:B------:R-:W-:Y:S02]  /*4720*/  UMOV UR5, UR9 ;  /* 0x0000000900057c82 */ /* 0x000fe40008000000 */
[----:B------:R-:W-:Y:S03]  /*4730*/  USHF.R.U32.HI UR6, URZ, UR40, UR5 ;  /* 0x00000028ff067299 */ /* 0x000fe60008011605 */
[----:B------:R-:W-:Y:S01]  /*4740*/  UMOV UR5, UR11 ;  /* 0x0000000b00057c82 */ /* 0x000fe20008000000 */
[----:B------:R-:W-:Y:S02]  /*4750*/  USEL UR6, UR13, UR6, !UP5 ;  /* 0x000000060d067287 */ /* 0x000fe4000e800000 */
[----:B------:R-:W-:Y:S02]  /*4760*/  USHF.R.U32.HI UR8, URZ, UR33, UR5 ;  /* 0x00000021ff087299 */ /* 0x000fe40008011605 */
[----:B------:R-:W-:Y:S01]  /*4770*/  UIMAD.WIDE.U32 UR10, UR6, UR22, URZ ;  /* 0x00000016060a72a5 */ /* 0x000fe2000f8e00ff */
[----:B------:R-:W-:Y:S02]  /*4780*/  UMOV UR5, UR17 ;  /* 0x0000001100057c82 */ /* 0x000fe40008000000 */
[----:B------:R-:W-:Y:S03]  /*4790*/  @UP4 USHF.R.U32.HI UR4, URZ, UR23, UR5 ;  /* 0x00000017ff044299 */ /* 0x000fe60008011605 */
[----:B------:R-:W-:Y:S01]  /*47a0*/  UMOV UR5, UR19 ;  /* 0x0000001300057c82 */ /* 0x000fe20008000000 */
[----:B------:R-:W-:Y:S02]  /*47b0*/  UIMAD UR4, UR42, UR4, URZ ;  /* 0x000000042a0472a4 */ /* 0x000fe4000f8e02ff */
[----:B------:R-:W-:Y:S02]  /*47c0*/  @UP4 USHF.R.U32.HI UR7, URZ, UR23, UR5 ;  /* 0x00000017ff074299 */ /* 0x000fe40008011605 */
[----:B------:R-:W-:Y:S02]  /*47d0*/  USEL UR5, UR14, UR8, !UP6 ;  /* 0x000000080e057287 */ /* 0x000fe4000f000000 */
[----:B------:R-:W-:Y:S02]  /*47e0*/  UIMAD UR8, UR42, UR7, URZ ;  /* 0x000000072a0872a4 */ /* 0x000fe4000f8e02ff */
[----:B------:R-:W-:Y:S03]  /*47f0*/  UISETP.GE.AND UP0, UPT, UR6, UR4, UPT ;  /* 0x000000040600728c */ /* 0x000fe6000bf06270 */
[----:B------:R-:W-:Y:S01]  /*4800*/  UMOV UR4, UR11 ;  /* 0x0000000b00047c82 */ /* 0x000fe20008000000 */
[----:B------:R-:W-:Y:S02]  /*4810*/  UISETP.GE.OR UP0, UPT, UR5, UR8, UP0 ;  /* 0x000000080500728c */ /* 0x000fe40008706670 */
[----:B------:R-:W-:Y:S02]  /*4820*/  USHF.R.U32.HI UR4, URZ, UR23, UR4 ;  /* 0x00000017ff047299 */ /* 0x000fe40008011604 */
[----:B------:R-:W-:Y:S02]  /*4830*/  UIMAD.WIDE.U32 UR8, UR5, UR22, URZ ;  /* 0x00000016050872a5 */ /* 0x000fe4000f8e00ff */
[----:B------:R-:W-:Y:S04]  /*4840*/  USEL UR10, UR6, UR4, !UP4 ;  /* 0x00000004060a7287 */ /* 0x000fe8000e000000 */
[----:B------:R-:W-:Y:S01]  /*4850*/  UIADD3 UR11, UPT, UPT, -UR10, URZ, URZ ;  /* 0x000000ff0a0b7290 */ /* 0x000fe2000fffe1ff */
[----:B------:R-:W-:Y:S02]  /*4860*/  @!UP0 UMOV UR4, UR9 ;  /* 0x0000000900048c82 */ /* 0x000fe40008000000 */
[----:B------:R-:W-:Y:S02]  /*4870*/  @!UP0 USHF.R.U32.HI UR4, URZ, UR23, UR4 ;  /* 0x00000017ff048299 */ /* 0x000fe40008011604 */
[----:B------:R-:W-:Y:S02]  /*4880*/  UIMAD UR8, UR42, UR11, UR6 ;  /* 0x0000000b2a0872a4 */ /* 0x000fe4000f8e0206 */
[----:B------:R-:W-:Y:S04]  /*4890*/  @!UP0 USEL UR4, UR5, UR4, !UP4 ;  /* 0x0000000405048287 */ /* 0x000fe8000e000000 */
[----:B------:R-:W-:Y:S02]  /*48a0*/  @!UP0 UIMAD UR8, UR7, UR8, UR4 ;  /* 0x00000008070882a4 */ /* 0x000fe4000f8e0204 */
[----:B------:R-:W-:Y:S02]  /*48b0*/  @!UP0 UIADD3 UR9, UPT, UPT, UR10, -UR4, URZ ;  /* 0x800000040a098290 */ /* 0x000fe4000fffe0ff */
[----:B------:R-:W-:Y:S02]  /*48c0*/  UIADD3 UR4, UPT, UPT, -UR5, URZ, URZ ;  /* 0x000000ff05047290 */ /* 0x000fe4000fffe1ff */
[----:B------:R-:W-:Y:S02]  /*48d0*/  UIADD3 UR7, UPT, UPT, -UR6, URZ, URZ ;  /* 0x000000ff06077290 */ /* 0x000fe4000fffe1ff */
[----:B------:R-:W-:Y:S02]  /*48e0*/  @!UP0 UIMAD UR6, UR9, UR42, UR5 ;  /* 0x0000002a090682a4 */ /* 0x000fe4000f8e0205 */
[----:B------:R-:W-:Y:S02]  /*48f0*/  UIMAD UR14, UR15, UR4, UR14 ;  /* 0x000000040f0e72a4 */ /* 0x000fe4000f8e020e */
[----:B------:R-:W-:Y:S01]  /*4900*/  UIMAD UR4, UR34, UR7, UR13 ;  /* 0x00000007220472a4 */ /* 0x000fe2000f8e020d */
[----:B------:R-:W-:Y:S02]  /*4910*/  @!UP0 UMOV UR5, UR8 ;  /* 0x0000000800058c82 */ /* 0x000fe40008000000 */
[----:B------:R-:W-:Y:S02]  /*4920*/  UIMAD UR14, UR5, UR15, UR14 ;  /* 0x0000000f050e72a4 */ /* 0x000fe4000f8e020e */
[----:B------:R-:W-:Y:S11]  /*4930*/  UIMAD UR13, UR6, UR34, UR4 ;  /* 0x00000022060d72a4 */ /* 0x000ff6000f8e0204 */
[----:B------:R-:W-:Y:S01]  /*4940*/  @!UPT UIADD3 URZ, UPT, UPT, URZ, URZ, URZ ;  /* 0x000000fffffff290 */ /* 0x000fe2000fffe0ff */
.L_x_87:
[----:B------:R-:W2:Y:S01]  /*4950*/  @!UP2 LDCU.128 UR8, c[0x0][0xb10] ;  /* 0x00016200ff08a7ac */ /* 0x000ea20008000c00 */
[C---:B----4-:R-:W-:Y:S02]  /*4960*/  ISETP.NE.U32.AND P1, PT, R4.reuse, RZ, PT ;  /* 0x000000ff0400720c */ /* 0x050fe40003f25070 */
[----:B------:R-:W-:Y:S02]  /*4970*/  ISETP.NE.U32.AND P0, PT, R4, RZ, PT ;  /* 0x000000ff0400720c */ /* 0x000fe40003f05070 */
[C---:B------:R-:W-:Y:S02]  /*4980*/  ISETP.NE.AND.EX P1, PT, R5.reuse, RZ, PT, P1 ;  /* 0x000000ff0500720c */ /* 0x040fe40003f25310 */
[----:B------:R-:W-:Y:S01]  /*4990*/  ISETP.NE.AND.EX P0, PT, R5, RZ, PT, P0 ;  /* 0x000000ff0500720c */ /* 0x000fe20003f05300 */
[----:B------:R-:W3:Y:S01]  /*49a0*/  @!UP2 LDCU UR5, c[0x0][0xb0c] ;  /* 0x00016180ff05a7ac */ /* 0x000ee20008000800 */
[----:B------:R-:W-:Y:S01]  /*49b0*/  SHF.L.U32 R9, R15, 0x1f, RZ ;  /* 0x0000001f0f097819 */ /* 0x000fe200000006ff */
[----:B------:R-:W-:Y:S02]  /*49c0*/  USHF.L.U32 UR26, UR24, 0x7, URZ ;  /* 0x00000007181a7899 */ /* 0x000fe400080006ff */
[----:B------:R-:W-:Y:S02]  /*49d0*/  USHF.L.U32 UR27, UR20, 0x6, URZ ;  /* 0x00000006141b7899 */ /* 0x000fe400080006ff */
[----:B--2---:R-:W-:Y:S07]  /*49e0*/  UIMAD.WIDE.U32 UR6, UR14, UR8, URZ ;  /* 0x000000080e0672a5 */ /* 0x004fee000f8e00ff */
[----:B------:R-:W-:Y:S01]  /*49f0*/  @!UP2 UMOV UR4, UR7 ;  /* 0x000000070004ac82 */ /* 0x000fe20008000000 */
[----:B---3--:R-:W-:Y:S02]  /*4a00*/  @!UP2 UISETP.NE.AND UP0, UPT, UR5, 0x1, UPT ;  /* 0x000000010500a88c */ /* 0x008fe4000bf05270 */
[----:B------:R-:W-:Y:S02]  /*4a10*/  @!UP2 USHF.R.U32.HI UR4, URZ, UR9, UR4 ;  /* 0x00000009ff04a299 */ /* 0x000fe40008011604 */
[----:B------:R-:W-:Y:S02]  /*4a20*/  UIMAD.WIDE.U32 UR6, UR13, UR11, URZ ;  /* 0x0000000b0d0672a5 */ /* 0x000fe4000f8e00ff */
[----:B------:R-:W-:Y:S02]  /*4a30*/  @!UP2 USEL UR8, UR14, UR4, !UP0 ;  /* 0x000000040e08a287 */ /* 0x000fe4000c000000 */
[----:B------:R-:W-:Y:S03]  /*4a40*/  @!UP2 UISETP.NE.AND UP0, UPT, UR10, 0x1, UPT ;  /* 0x000000010a00a88c */ /* 0x000fe6000bf05270 */
[----:B------:R-:W-:Y:S02]  /*4a50*/  @!UP2 UMOV UR6, UR7 ;  /* 0x000000070006ac82 */ /* 0x000fe40008000000 */
[----:B------:R-:W2:Y:S02]  /*4a60*/  @!UP2 LDCU UR4, c[0x0][0xb20] ;  /* 0x00016400ff04a7ac */ /* 0x000ea40008000800 */
[----:B--2---:R-:W-:Y:S04]  /*4a70*/  @!UP2 USHF.R.U32.HI UR6, URZ, UR4, UR6 ;  /* 0x00000004ff06a299 */ /* 0x004fe80008011606 */
[----:B------:R-:W-:Y:S04]  /*4a80*/  @!UP2 USEL UR6, UR13, UR6, !UP0 ;  /* 0x000000060d06a287 */ /* 0x000fe8000c000000 */
[----:B------:R-:W-:Y:S02]  /*4a90*/  @!UP2 UIADD3 UR4, UPT, UPT, -UR8, UR6, URZ ;  /* 0x000000060804a290 */ /* 0x000fe4000fffe1ff */
[----:B------:R-:W-:Y:S02]  /*4aa0*/  @!UP2 UIADD3 UR6, UPT, UPT, UR8, -UR6, URZ ;  /* 0x800000060806a290 */ /* 0x000fe4000fffe0ff */
[----:B------:R-:W-:Y:S02]  /*4ab0*/  @!UP2 UIMAD UR14, UR4, UR5, UR14 ;  /* 0x00000005040ea2a4 */ /* 0x000fe4000f8e020e */
[----:B------:R-:W-:Y:S01]  /*4ac0*/  @!UP2 UIMAD UR13, UR6, UR10, UR13 ;  /* 0x0000000a060da2a4 */ /* 0x000fe2000f8e020d */
[----:B------:R-:W-:Y:S11]  /*4ad0*/  BRA.U UP3, `(.L_x_88) ;  /* 0x0000000103107547 */ /* 0x000ff6000b800000 */
[----:B------:R-:W-:Y:S04]  /*4ae0*/  MOV R6, UR41 ;  /* 0x0000002900067c02 */ /* 0x000fe80008000f00 */
[----:B------:R-:W-:Y:S04]  /*4af0*/  SHF.L.U32 R6, R6, 0x1f, RZ ;  /* 0x0000001f06067819 */ /* 0x000fe800000006ff */
[----:B------:R-:W2:Y:S02]  /*4b00*/  SYNCS.PHASECHK.TRANS64.TRYWAIT P2, [UR21+0x68], R6 ;  /* 0x00006806ff0075a7 */ /* 0x000ea40008041115 */
[----:B--2---:R-:W-:Y:S05]  /*4b10*/  @!P2 BRA `(.L_x_89) ;  /* 0x0000003800eca947 */ /* 0x004fea0003800000 */
.L_x_88:
[----:B------:R-:W-:Y:S05]  /*4b20*/  @!P1 BRA `(.L_x_90) ;  /* 0x0000000000309947 */ /* 0x000fea0003800000 */
[----:B------:R-:W-:Y:S01]  /*4b30*/  ISETP.NE.U32.AND P1, PT, R2, RZ, PT ;  /* 0x000000ff0200720c */ /* 0x000fe20003f25070 */
[----:B------:R-:W2:Y:S01]  /*4b40*/  LDCU.64 UR4, c[0x0][0x358] ;  /* 0x00006b00ff0477ac */ /* 0x000ea20008000a00 */
[----:B------:R-:W-:Y:S02]  /*4b50*/  IMAD.MOV.U32 R76, RZ, RZ, 0x1 ;  /* 0x00000001ff4c7424 */ /* 0x000fe400078e00ff */
[----:B------:R-:W-:Y:S11]  /*4b60*/  ISETP.NE.AND.EX P1, PT, R3, RZ, PT, P1 ;  /* 0x000000ff0300720c */ /* 0x000ff60003f25310 */
[----:B------:R-:W-:Y:S02]  /*4b70*/  @!UPT UIADD3 URZ, UPT, UPT, URZ, URZ, URZ ;  /* 0x000000fffffff290 */ /* 0x000fe4000fffe0ff */
[----:B------:R-:W3:Y:S01]  /*4b80*/  @P1 LDC.64 R10, c[0x0][0x888] ;  /* 0x00022200ff0a1b82 */ /* 0x000ee20000000a00 */
[----:B-1----:R-:W-:Y:S04]  /*4b90*/  @P1 IMAD R0, R4, UR36, RZ ;  /* 0x0000002404001c24 */ /* 0x002fe8000f8e02ff */
[----:B---3--:R-:W-:Y:S04]  /*4ba0*/  @P1 IMAD.WIDE R10, R0, 0x4, R10 ;  /* 0x00000004000a1825 */ /* 0x008fe800078e020a */
[----:B------:R-:W-:Y:S01]  /*4bb0*/  HFMA2 R0, -RZ, RZ, 0, 5.9604644775390625e-08 ;  /* 0x00000001ff007431 */ /* 0x000fe200000001ff */
[----:B--2--5:R2:W5:Y:S04]  /*4bc0*/  @P1 LDG.E R40, desc[UR4][R10.64] ;  /* 0x000000040a281981 */ /* 0x024568000c1e1900 */
[----:B------:R-:W-:Y:S01]  /*4bd0*/  @!P1 PRMT R76, R0, 0x7610, R76 ;  /* 0x00007610004c9816 */ /* 0x000fe2000000004c */
[----:B--2---:R-:W3:Y:S06]  /*4be0*/  @!P1 LDC R40, c[0x0][0x880] ;  /* 0x00022000ff289b82 */ /* 0x004eec0000000800 */
.L_x_90:
[----:B---3-5:R-:W-:Y:S01]  /*4bf0*/  @!P0 ISETP.EQ.AND P1, PT, R40, RZ, PT ;  /* 0x000000ff2800820c */ /* 0x028fe20003f22270 */
[----:B------:R-:W-:Y:S01]  /*4c00*/  @!UPT UIADD3 URZ, UPT, UPT, URZ, URZ, URZ ;  /* 0x000000fffffff290 */ /* 0x000fe2000fffe0ff */
[----:B------:R-:W-:Y:S11]  /*4c10*/  @!P0 BRA `(.L_x_91) ;  /* 0x0000000000188947 */ /* 0x000ff60003800000 */
[----:B------:R-:W-:Y:S02]  /*4c20*/  LOP3.LUT P0, RZ, R76, 0xff, RZ, 0xc0, !PT ;  /* 0x000000ff4cff7812 */ /* 0x000fe4000780c0ff */
[----:B------:R-:W-:Y:S04]  /*4c30*/  ISETP.NE.U32.AND P1, PT, R2, RZ, PT ;  /* 0x000000ff0200720c */ /* 0x000fe80003f25070 */
[----:B------:R-:W-:Y:S04]  /*4c40*/  ISETP.NE.AND.EX P1, PT, R3, RZ, PT, P1 ;  /* 0x000000ff0300720c */ /* 0x000fe80003f25310 */
[----:B------:R-:W-:Y:S03]  /*4c50*/  PLOP3.LUT P1, PT, P1, PT, PT, 0x8, 0x80 ;  /* 0x000000000080781c */ /* 0x000fe60000f2e170 */
[----:B------:R-:W-:Y:S11]  /*4c60*/  @P0 ISETP.EQ.AND P1, PT, R40, RZ, PT ;  /* 0x000000ff2800020c */ /* 0x000ff60003f22270 */
[----:B------:R-:W-:Y:S02]  /*4c70*/  @!UPT UIADD3 URZ, UPT, UPT, URZ, URZ, URZ ;  /* 0x000000fffffff290 */ /* 0x000fe4000fffe0ff */
.L_x_91:
[----:B------:R-:W2:Y:S01]  /*4c80*/  SYNCS.PHASECHK.TRANS64.TRYWAIT P2, [UR21+0x50], R9 ;  /* 0x00005009ff0075a7 */ /* 0x000ea20008041115 */
[----:B------:R-:W-:Y:S04]  /*4c90*/  ELECT P0, URZ, PT ;  /* 0x0000000000ff782f */ /* 0x000fe80003800000 */
[----:B------:R-:W-:Y:S11]  /*4ca0*/  PLOP3.LUT P1, PT, P1, P0, PT, 0xf2, 0x2f ;  /* 0x00000000002f781c */ /* 0x000ff60000f21e72 */
[----:B------:R-:W-:Y:S02]  /*4cb0*/  @!UPT UIADD3 URZ, UPT, UPT, URZ, URZ, URZ ;  /* 0x000000fffffff290 */ /* 0x000fe4000fffe0ff */
[----:B------:R-:W-:Y:S05]  /*4cc0*/  @!P1 IADD3 R8, P0, PT, R16, 0x580, RZ ;  /* 0x0000058010089810 */ /* 0x000fea0007f1e0ff */
[----:B-1----:R-:W-:Y:S01]  /*4cd0*/  @!P1 IMAD.X R6, RZ, RZ, R17, P0 ;  /* 0x000000ffff069224 */ /* 0x002fe200000e0611 */
[----:B--2---:R-:W-:Y:S07]  /*4ce0*/  @!P2 BRA `(.L_x_92) ;  /* 0x000000380090a947 */ /* 0x004fee0003800000 */
.L_x_156:
[----:B------:R-:W-:Y:S01]  /*4cf0*/  @!P1 R2UR UR5, R8 ;  /* 0x00000000080592ca */ /* 0x000fe200000e0000 */
[----:B------:R-:W-:Y:S01]  /*4d00*/  VOTEU.ALL UP0, P1 ;  /* 0x0000000000ff7886 */ /* 0x000fe20000800000 */
[----:B------:R-:W-:Y:S01]  /*4d10*/  @!P1 R2UR UR4, R6 ;  /* 0x00000000060492ca */ /* 0x000fe200000e0000 */
[----:B------:R-:W-:Y:S01]  /*4d20*/  UMOV UR16, 0x0 ;  /* 0x0000000000107882 */ /* 0x000fe20000000000 */
[----:B------:R-:W-:Y:S01]  /*4d30*/  UMOV UR17, 0x10000000 ;  /* 0x1000000000117882 */ /* 0x000fe20000000000 */
[----:B------:R-:W-:Y:S01]  /*4d40*/  UMOV UR28, UR36 ;  /* 0x00000024001c7c82 */ /* 0x000fe20008000000 */
[----:B------:R-:W-:Y:S01]  /*4d50*/  @!UP0 UIADD3 UR24, UPT, UPT, UR21, 0x200, URZ ;  /* 0x0000020015188890 */ /* 0x000fe2000fffe0ff */
[----:B-1----:R-:W-:Y:S01]  /*4d60*/  @!P1 IMAD.MOV.U32 R0, RZ, RZ, 0x1000 ;  /* 0x00001000ff009424 */ /* 0x002fe200078e00ff */
[----:B------:R-:W-:Y:S01]  /*4d70*/  @!UP0 UIADD3 UR10, UPT, UPT, UR26, 0x40, URZ ;  /* 0x000000401a0a8890 */ /* 0x000fe2000fffe0ff */
[----:B------:R-:W-:Y:S01]  /*4d80*/  VIADD R14, R14, 0x1 ;  /* 0x000000010e0e7836 */ /* 0x000fe20000000000 */
[----:B------:R-:W-:Y:S01]  /*4d90*/  @!UP0 UIADD3 UR8, UPT, UPT, UR21, 0xa00, URZ ;  /* 0x00000a0015088890 */ /* 0x000fe2000fffe0ff */
[----:B------:R-:W-:Y:S02]  /*4da0*/  VOTEU.ALL UP0, P1 ;  /* 0x0000000000ff7886 */ /* 0x000fe40000800000 */
[----:B------:R-:W-:Y:S01]  /*4db0*/  IMAD.U32 R10, RZ, RZ, UR5 ;  /* 0x00000005ff0a7e24 */ /* 0x000fe2000f8e00ff */
[----:B------:R-:W-:Y:S01]  /*4dc0*/  UMOV UR9, UR25 ;  /* 0x0000001900097c82 */ /* 0x000fe20008000000 */
[----:B------:R-:W-:Y:S01]  /*4dd0*/  IMAD.U32 R11, RZ, RZ, UR4 ;  /* 0x00000004ff0b7e24 */ /* 0x000fe2000f8e00ff */
[----:B------:R-:W-:Y:S01]  /*4de0*/  UMOV UR11, UR27 ;  /* 0x0000001b000b7c82 */ /* 0x000fe20008000000 */
[----:B------:R-:W-:Y:S01]  /*4df0*/  UMOV UR12, UR36 ;  /* 0x00000024000c7c82 */ /* 0x000fe20008000000 */
[----:B------:R-:W-:Y:S01]  /*4e00*/  @!P1 R2UR UR4, R10 ;  /* 0x000000000a0492ca */ /* 0x000fe200000e0000 */
[----:B------:R-:W-:Y:S01]  /*4e10*/  UPRMT UR6, UR46, 0x654, UR25 ;  /* 0x000006542e067896 */ /* 0x000fe20008000019 */
[----:B------:R-:W-:Y:S11]  /*4e20*/  @!P1 R2UR UR5, R11 ;  /* 0x000000000b0592ca */ /* 0x000ff600000e0000 */
[----:B------:R-:W-:Y:S02]  /*4e30*/  @!UPT UIADD3 URZ, UPT, UPT, URZ, URZ, URZ ;  /* 0x000000fffffff290 */ /* 0x000fe4000fffe0ff */
[----:B------:R1:W-:Y:S01]  /*4e40*/  @!UP0 UTMALDG.3D [UR24], [UR4], desc[UR16] ;  /* 0x00001018040085b4 */ /* 0x0003e20008011000 */
[----:B------:R-:W-:Y:S05]  /*4e50*/  VOTEU.ALL UP0, P1 ;  /* 0x0000000000ff7886 */ /* 0x000fea0000800000 */
[----:B------:R1:W-:Y:S01]  /*4e60*/  @!UP0 UTMALDG.3D [UR8], [UR4], desc[UR16] ;  /* 0x00001008040085b4 */ /* 0x0003e20008011000 */
[----:B------:R1:W-:Y:S01]  /*4e70*/  @!P1 SYNCS.ARRIVE.TRANS64.RED.A0TR RZ, [UR21+0x40], R0 ;  /* 0x00004000ffff99a7 */ /* 0x0003e20008300415 */
[----:B------:R-:W-:Y:S01]  /*4e80*/  SYNCS.ARRIVE.TRANS64.RED.A1T0 RZ, [UR6], RZ ;  /* 0x000000ffffff79a7 */ /* 0x000fe20008100406 */
[----:B------:R-:W2:Y:S02]  /*4e90*/  SYNCS.PHASECHK.TRANS64.TRYWAIT P0, [UR21+0x58], R9 ;  /* 0x00005809ff0075a7 */ /* 0x000ea40008001115 */
[----:B-12---:R-:W-:Y:S05]  /*4ea0*/  @!P0 BRA `(.L_x_93) ;  /* 0x0000003800388947 */ /* 0x006fea0003800000 */
.L_x_158:
[----:B------:R-:W-:Y:S01]  /*4eb0*/  UIADD3 UR24, UPT, UPT, UR13, UR63, URZ ;  /* 0x0000003f0d187290 */ /* 0x000fe2000fffe0ff */
[----:B------:R-:W-:Y:S01]  /*4ec0*/  @!P1 IADD3 R6, P0, PT, R16, 0x580, RZ ;  /* 0x0000058010069810 */ /* 0x000fe20007f1e0ff */
[----:B------:R-:W-:Y:S01]  /*4ed0*/  UPLOP3.LUT UP3, UPT, UPT, UPT, UPT, 0x80, 0x8 ;  /* 0x000000000008789c */ /* 0x000fe20003f6f070 */
[----:B------:R-:W-:Y:S01]  /*4ee0*/  R2UR UR28, R78 ;  /* 0x000000004e1c72ca */ /* 0x000fe200000e0000 */
[----:B------:R-:W-:Y:S01]  /*4ef0*/  VOTEU.ALL UP0, P1 ;  /* 0x0000000000ff7886 */ /* 0x000fe20000800000 */
[----:B------:R-:W-:Y:S01]  /*4f00*/  @!P1 R2UR UR5, R6 ;  /* 0x00000000060592ca */ /* 0x000fe200000e0000 */
[----:B-1----:R-:W-:Y:S01]  /*4f10*/  @!P1 IMAD.X R0, RZ, RZ, R17, P0 ;  /* 0x000000ffff009224 */ /* 0x002fe200000e0611 */
[----:B------:R-:W-:Y:S01]  /*4f20*/  UMOV UR6, 0x0 ;  /* 0x0000000000067882 */ /* 0x000fe20000000000 */
[----:B------:R-:W-:Y:S01]  /*4f30*/  UMOV UR7, 0x10000000 ;  /* 0x1000000000077882 */ /* 0x000fe20000000000 */
[----:B------:R-:W-:Y:S01]  /*4f40*/  @!UP0 UIADD3 UR18, UPT, UPT, UR26, 0x20, URZ ;  /* 0x000000201a128890 */ /* 0x000fe2000fffe0ff */
[----:B------:R-:W-:Y:S01]  /*4f50*/  ISETP.NE.AND P0, PT, R14, 0x2, PT ;  /* 0x000000020e00780c */ /* 0x000fe20003f05270 */
[----:B------:R-:W-:Y:S01]  /*4f60*/  @!UP0 UIADD3 UR16, UPT, UPT, UR21, 0x1200, URZ ;  /* 0x0000120015108890 */ /* 0x000fe2000fffe0ff */
[----:B------:R-:W-:Y:S01]  /*4f70*/  @!P1 R2UR UR4, R0 ;  /* 0x00000000000492ca */ /* 0x000fe200000e0000 */
[----:B------:R-:W-:Y:S01]  /*4f80*/  @!UP0 UIADD3 UR17, UPT, UPT, UR21, 0x48, URZ ;  /* 0x0000004815118890 */ /* 0x000fe2000fffe0ff */
[----:B------:R-:W-:Y:S01]  /*4f90*/  SEL R0, RZ, 0x1, P0 ;  /* 0x00000001ff007807 */ /* 0x000fe20000000000 */
[----:B------:R-:W-:Y:S01]  /*4fa0*/  @!UP0 UIADD3 UR10, UPT, UPT, UR26, 0x60, URZ ;  /* 0x000000601a0a8890 */ /* 0x000fe2000fffe0ff */
[----:B------:R-:W-:Y:S01]  /*4fb0*/  LOP3.LUT R15, R15, 0x1, RZ, 0x3c, !PT ;  /* 0x000000010f0f7812 */ /* 0x000fe200078e3cff */
[----:B------:R-:W-:Y:S01]  /*4fc0*/  @!UP0 UIADD3 UR8, UPT, UPT, UR21, 0x1a00, URZ ;  /* 0x00001a0015088890 */ /* 0x000fe2000fffe0ff */
[----:B------:R-:W-:Y:S01]  /*4fd0*/  IMAD.U32 R8, RZ, RZ, UR5 ;  /* 0x00000005ff087e24 */ /* 0x000fe2000f8e00ff */
[----:B------:R-:W-:Y:S01]  /*4fe0*/  VOTEU.ALL UP0, P1 ;  /* 0x0000000000ff7886 */ /* 0x000fe20000800000 */
[----:B------:R-:W-:Y:S01]  /*4ff0*/  UMOV UR19, UR27 ;  /* 0x0000001b00137c82 */ /* 0x000fe20008000000 */
[----:B------:R-:W-:Y:S01]  /*5000*/  UMOV UR20, UR36 ;  /* 0x0000002400147c82 */ /* 0x000fe20008000000 */
[----:B------:R-:W-:Y:S01]  /*5010*/  UMOV UR11, UR27 ;  /* 0x0000001b000b7c82 */ /* 0x000fe20008000000 */
[----:B------:R-:W-:Y:S01]  /*5020*/  UMOV UR12, UR36 ;  /* 0x00000024000c7c82 */ /* 0x000fe20008000000 */
[----:B------:R-:W-:Y:S01]  /*5030*/  UMOV UR9, UR17 ;  /* 0x0000001100097c82 */ /* 0x000fe20008000000 */
[----:B------:R-:W-:Y:S01]  /*5040*/  IMAD.U32 R9, RZ, RZ, UR4 ;  /* 0x00000004ff097e24 */ /* 0x000fe2000f8e00ff */
[----:B------:R-:W-:Y:S01]  /*5050*/  @!P1 R2UR UR4, R8 ;  /* 0x00000000080492ca */ /* 0x000fe200000e0000 */
[----:B------:R-:W-:Y:S01]  /*5060*/  UMOV UR36, UR29 ;  /* 0x0000001d00247c82 */ /* 0x000fe20008000000 */
[----:B------:R-:W-:Y:S02]  /*5070*/  LOP3.LUT R13, R13, R0, RZ, 0x3c, !PT ;  /* 0x000000000d0d7212 */ /* 0x000fe400078e3cff */
[----:B------:R-:W-:Y:S02]  /*5080*/  @!P1 R2UR UR5, R9 ;  /* 0x00000000090592ca */ /* 0x000fe400000e0000 */
[----:B------:R-:W-:Y:S11]  /*5090*/  SEL R14, R14, RZ, P0 ;  /* 0x000000ff0e0e7207 */ /* 0x000ff60000000000 */
[----:B------:R1:W-:Y:S01]  /*50a0*/  @!UP0 UTMALDG.3D [UR16], [UR4], desc[UR6] ;  /* 0x00000610040085b4 */ /* 0x0003e20008011000 */
[----:B------:R-:W-:Y:S05]  /*50b0*/  VOTEU.ALL UP0, P1 ;  /* 0x0000000000ff7886 */ /* 0x000fea0000800000 */
[----:B------:R2:W-:Y:S01]  /*50c0*/  @!UP0 UTMALDG.3D [UR8], [UR4], desc[UR6] ;  /* 0x00000608040085b4 */ /* 0x0005e20008011000 */
[----:B------:R2:W-:Y:S01]  /*50d0*/  @!P1 SYNCS.ARRIVE.TRANS64.RED.A0TR RZ, [UR21+0x48], R7 ;  /* 0x00004807ffff99a7 */ /* 0x0005e20008300415 */
[----:B------:R-:W-:Y:S01]  /*50e0*/  SYNCS.ARRIVE.TRANS64.RED.A1T0 RZ, [UR37], RZ ;  /* 0x000000ffffff79a7 */ /* 0x000fe20008100425 */
[----:B-1----:R-:W-:Y:S01]  /*50f0*/  UIADD3 UR20, UPT, UPT, UR14, UR28, URZ ;  /* 0x0000001c0e147290 */ /* 0x002fe2000fffe0ff */
[----:B------:R-:W-:Y:S11]  /*5100*/  BRA.U UP1, `(.L_x_94) ;  /* 0xfffffff101f07547 */ /* 0x000ff6000b83ffff */
[----:B------:R-:W-:-:S04]  /*5110*/  SHF.L.U32 R2, R15, 0x1f, RZ ;  /* 0x0000001f0f027819 */ /* 0x000fc800000006ff */
[----:B------:R-:W1:Y:S02]  /*5120*/  SYNCS.PHASECHK.TRANS64.TRYWAIT P0, [UR21+0x50], R2 ;  /* 0x00005002ff0075a7 */ /* 0x000e640008001115 */
[----:B-1----:R-:W-:Y:S05]  /*5130*/  @!P0 BRA `(.L_x_95) ;  /* 0x0000003400ac8947 */ /* 0x002fea0003800000 */
.L_x_160:
[----:B-1----:R-:W-:-:S07]  /*5140*/  MOV R0, UR21 ;  /* 0x0000001500007c02 */ /* 0x002fce0008000f00 */
.L_x_96:
[----:B-1----:R-:W-:-:S04]  /*5150*/  SHF.L.U32 R2, R15, 0x1f, RZ ;  /* 0x0000001f0f027819 */ /* 0x002fc800000006ff */
[----:B------:R1:W3:Y:S03]  /*5160*/  SYNCS.PHASECHK.TRANS64.TRYWAIT P0, [R0+URZ+0x58], R2 ;  /* 0x00005802000075a7 */ /* 0x0002e600080011ff */
[----:B---3--:R-:W-:Y:S05]  /*5170*/  @!P0 NANOSLEEP.SYNCS 0x989680 ;  /* 0x009896800000895d */ /* 0x008fea0003900000 */
[----:B------:R-:W3:Y:S02]  /*5180*/  @!P0 SYNCS.PHASECHK.TRANS64 P0, [R0+URZ+0x58], R2 ;  /* 0x00005802000085a7 */ /* 0x000ee400080010ff */
[----:B--23--:R-:W-:Y:S05]  /*5190*/  @P0 EXIT ;  /* 0x000000000000094d */ /* 0x00cfea0003800000 */
[----:B------:R-:W-:Y:S05]  /*51a0*/  BRA `(.L_x_96) ;  /* 0xfffffffc00e87947 */ /* 0x000fea000383ffff */
.L_x_85:
[----:B------:R-:W-:-:S06]  /*51b0*/  UISETP.GE.AND UP0, UPT, UR25, 0x4, UPT ;  /* 0x000000041900788c */ /* 0x000fcc000bf06270 */
[----:B------:R-:W-:-:S13]  /*51c0*/  PLOP3.LUT P0, PT, PT, PT, UP0, 0x80, 0x8 ;  /* 0x000000000008781c */ /* 0x000fda0003f0f008 */
[----:B------:R-:W-:Y:S05]  /*51d0*/  @!P0 EXIT ;  /* 0x000000000000894d */ /* 0x000fea0003800000 */
[----:B------:R-:W-:Y:S01]  /*51e0*/  BAR.SYNC.DEFER_BLOCKING 0x6, 0xa0 ;  /* 0x0182800000007b1d */ /* 0x000fe20000010000 */
[----:B------:R-:W-:Y:S01]  /*51f0*/  IMAD.SHL.U32 R75, R87, 0x20, RZ ;  /* 0x00000020574b7824 */ /* 0x000fe200078e00ff */
[----:B------:R-:W-:Y:S01]  /*5200*/  CS2R R84, SRZ ;  /* 0x0000000000547805 */ /* 0x000fe2000001ff00 */
[----:B------:R-:W-:Y:S01]  /*5210*/  IMAD.SHL.U32 R5, R77, 0x200000, RZ ;  /* 0x002000004d057824 */ /* 0x000fe200078e00ff */
[----:B------:R-:W-:Y:S01]  /*5220*/  CS2R R82, SRZ ;  /* 0x0000000000527805 */ /* 0x000fe2000001ff00 */
[C---:B------:R-:W-:Y:S01]  /*5230*/  IMAD.U32 R37, R87.reuse, 0x10000, RZ ;  /* 0x0001000057257824 */ /* 0x040fe200078e00ff */
[----:B------:R-:W-:Y:S02]  /*5240*/  UMOV UR44, 0x400 ;  /* 0x00000400002c7882 */ /* 0x000fe40000000000 */
[----:B------:R-:W1:Y:S01]  /*5250*/  LDC.64 R72, c[0x0][0x8b0] ;  /* 0x00022c00ff487b82 */ /* 0x000e620000000a00 */
[----:B------:R-:W-:Y:S01]  /*5260*/  ULEA UR44, UR46, UR44, 0x18 ;  /* 0x0000002c2e2c7291 */ /* 0x000fe2000f8ec0ff */
[----:B------:R-:W-:Y:S01]  /*5270*/  IMAD.SHL.U32 R4, R87, 0x4, RZ ;  /* 0x0000000457047824 */ /* 0x000fe200078e00ff */
[----:B------:R-:W-:Y:S01]  /*5280*/  LOP3.LUT R7, R75, 0x80, RZ, 0xc0, !PT ;  /* 0x000000804b077812 */ /* 0x000fe200078ec0ff */
[----:B------:R-:W-:Y:S01]  /*5290*/  IMAD.SHL.U32 R6, R77, 0x400, RZ ;  /* 0x000004004d067824 */ /* 0x000fe200078e00ff */
[----:B------:R-:W-:Y:S01]  /*52a0*/  LOP3.LUT R74, R75, 0xb60, RZ, 0xc0, !PT ;  /* 0x00000b604b4a7812 */ /* 0x000fe200078ec0ff */
[----:B------:R-:W-:Y:S01]  /*52b0*/  UIADD3 UR4, UPT, UPT, UR44, 0x2200, URZ ;  /* 0x000022002c047890 */ /* 0x000fe2000fffe0ff */
[----:B------:R-:W-:Y:S01]  /*52c0*/  LOP3.LUT R5, R5, 0x200000, RZ, 0xc0, !PT ;  /* 0x0020000005057812 */ /* 0x000fe200078ec0ff */
[----:B------:R-:W2:Y:S01]  /*52d0*/  LDC.64 R70, c[0x0][0x8a8] ;  /* 0x00022a00ff467b82 */ /* 0x000ea20000000a00 */
[----:B------:R-:W-:Y:S01]  /*52e0*/  LOP3.LUT R4, R7, 0x10, R4, 0xf8, !PT ;  /* 0x0000001007047812 */ /* 0x000fe200078ef804 */
[----:B------:R-:W-:Y:S01]  /*52f0*/  IMAD.MOV.U32 R36, RZ, RZ, RZ ;  /* 0x000000ffff247224 */ /* 0x000fe200078e00ff */
[----:B------:R-:W-:Y:S01]  /*5300*/  LOP3.LUT R74, R74, 0x400, R6, 0xf8, !PT ;  /* 0x000004004a4a7812 */ /* 0x000fe200078ef806 */
[----:B------:R-:W-:Y:S01]  /*5310*/  IMAD.MOV.U32 R81, RZ, RZ, RZ ;  /* 0x000000ffff517224 */ /* 0x000fe200078e00ff */
[----:B------:R-:W-:Y:S01]  /*5320*/  LOP3.LUT R37, R5, 0x400000, R37, 0xf8, !PT ;  /* 0x0040000005257812 */ /* 0x000fe200078ef825 */
[----:B------:R-:W-:Y:S01]  /*5330*/  IMAD.U32 R86, RZ, RZ, UR4 ;  /* 0x00000004ff567e24 */ /* 0x000fe2000f8e00ff */
[----:B------:R-:W-:Y:S01]  /*5340*/  LOP3.LUT P0, RZ, R75, 0x80, RZ, 0xc0, !PT ;  /* 0x000000804bff7812 */ /* 0x000fe2000780c0ff */
[----:B------:R-:W3:Y:S01]  /*5350*/  LDCU UR58, c[0x0][0x370] ;  /* 0x00006e00ff3a77ac */ /* 0x000ee20008000800 */
[----:B------:R-:W4:Y:S01]  /*5360*/  LDS R0, [UR44+0x120] ;  /* 0x0001202cff007984 */ /* 0x000f220008000800 */
[----:B------:R-:W-:-:S02]  /*5370*/  LOP3.LUT R74, R74, R4, RZ, 0xfc, !PT ;  /* 0x000000044a4a7212 */ /* 0x000fc400078efcff */
[----:B------:R-:W-:Y:S01]  /*5380*/  P2R R4, PR, RZ, 0x1 ;  /* 0x00000001ff047803 */ /* 0x000fe20000000000 */
[----:B------:R-:W1:Y:S01]  /*5390*/  LDCU UR43, c[0x0][0xb0c] ;  /* 0x00016180ff2b77ac */ /* 0x000e620008000800 */
[----:B------:R-:W-:Y:S01]  /*53a0*/  LOP3.LUT R87, R87, 0x60, RZ, 0xc0, !PT ;  /* 0x0000006057577812 */ /* 0x000fe200078ec0ff */
[----:B------:R-:W1:Y:S01]  /*53b0*/  LDCU UR39, c[0x0][0xb30] ;  /* 0x00016600ff2777ac */ /* 0x000e620008000800 */
[----:B------:R-:W1:Y:S01]  /*53c0*/  LDCU.64 UR56, c[0x0][0x888] ;  /* 0x00011100ff3877ac */ /* 0x000e620008000a00 */
[----:B------:R-:W1:Y:S01]  /*53d0*/  LDCU.64 UR40, c[0x0][0xb28] ;  /* 0x00016500ff2877ac */ /* 0x000e620008000a00 */
[----:B------:R-:W1:Y:S01]  /*53e0*/  LDCU.64 UR60, c[0x0][0x890] ;  /* 0x00011200ff3c77ac */ /* 0x000e620008000a00 */
[----:B------:R-:W1:Y:S01]  /*53f0*/  LDCU.128 UR52, c[0x0][0xb10] ;  /* 0x00016200ff3477ac */ /* 0x000e620008000c00 */
[----:B------:R-:W1:Y:S01]  /*5400*/  LDCU UR47, c[0x0][0x374] ;  /* 0x00006e80ff2f77ac */ /* 0x000e620008000800 */
[----:B------:R-:W-:Y:S01]  /*5410*/  UIADD3 UR62, UPT, UPT, UR44, 0x200, URZ ;  /* 0x000002002c3e7890 */ /* 0x000fe2000fffe0ff */
[----:B-1234-:R-:W-:-:S11]  /*5420*/  IMAD.IADD R37, R0, 0x1, R37 ;  /* 0x0000000100257824 */ /* 0x01efd600078e0225 */
.L_x_122:
[C---:B------:R-:W-:Y:S02]  /*5430*/  LEA R3, R81.reuse, UR44, 0x3 ;  /* 0x0000002c51037c11 */ /* 0x040fe4000f8e18ff */
[----:B------:R-:W-:Y:S02]  /*5440*/  SHF.L.U32 R0, R84, 0x1f, RZ ;  /* 0x0000001f54007819 */ /* 0x000fe400000006ff */
[----:B------:R-:W-:Y:S02]  /*5450*/  LEA R4, R81, UR44, 0x4 ;  /* 0x0000002c51047c11 */ /* 0x000fe4000f8e20ff */
[----:B-1----:R-:W1:Y:S02]  /*5460*/  SYNCS.PHASECHK.TRANS64.TRYWAIT P0, [R3+URZ+0x70], R0 ;  /* 0x00007000030075a7 */ /* 0x002e6400080011ff */
[----:B-1----:R-:W-:Y:S05]  /*5470*/  @!P0 BRA `(.L_x_97) ;  /* 0x0000003000f48947 */ /* 0x002fea0003800000 */
.L_x_161:
        /* <DEDUP_REMOVED lines=8> */
[----:B--2---:R-:W-:Y:S11]  /*5500*/  LOP3.LUT P0, RZ, R6, 0x1, RZ, 0xc0, !PT ;  /* 0x0000000106ff7812 */ /* 0x004ff6000780c0ff */
[----:B------:R-:W-:Y:S02]  /*5510*/  @!UPT UIADD3 URZ, UPT, UPT, URZ, URZ, URZ ;  /* 0x000000fffffff290 */ /* 0x000fe4000fffe0ff */
[----:B---3--:R-:W-:Y:S01]  /*5520*/  VOTEU.ANY UP1, P0 ;  /* 0x0000000000ff7886 */ /* 0x008fe20000020100 */
[----:B------:R-:W-:Y:S01]  /*5530*/  PLOP3.LUT P0, PT, PT, PT, UP1, 0x80, 0x8 ;  /* 0x000000000008781c */ /* 0x000fe20003f0f018 */
[----:B------:R-:W-:Y:S11]  /*5540*/  UP2UR UR45, UPR, URZ, 0x2 ;  /* 0x00000002ff2d7883 */ /* 0x000ff60008000000 */
[----:B------:R-:W-:Y:S01]  /*5550*/  @!UPT UIADD3 URZ, UPT, UPT, URZ, URZ, URZ ;  /* 0x000000fffffff290 */ /* 0x000fe2000fffe0ff */
[----:B-1----:R-:W-:Y:S02]  /*5560*/  @P0 SHF.R.U32.HI R0, RZ, 0x10, R5 ;  /* 0x00000010ff000819 */ /* 0x002fe40000011605 */
        /* <DEDUP_REMOVED lines=12> */
[----:B------:R-:W2:Y:S01]  /*5630*/  LDCU UR12, c[0x0][0xb20] ;  /* 0x00016400ff0c77ac */ /* 0x000ea20008000800 */
[----:B------:R-:W-:Y:S02]  /*5640*/  UIMAD.WIDE.U32 UR4, UR47, UR55, URZ ;  /* 0x000000372f0472a5 */ /* 0x000fe4000f8e00ff */
[----:B------:R-:W-:Y:S02]  /*5650*/  UIMAD.WIDE.U32 UR6, UR58, UR52, URZ ;  /* 0x000000343a0672a5 */ /* 0x000fe4000f8e00ff */
[----:B------:R-:W-:Y:S02]  /*5660*/  UISETP.NE.AND UP0, UPT, UR54, 0x1, UPT ;  /* 0x000000013600788c */ /* 0x000fe4000bf05270 */
[----:B------:R-:W-:Y:S02]  /*5670*/  UIMAD.WIDE.U32 UR8, UR37, UR55, URZ ;  /* 0x00000037250872a5 */ /* 0x000fe4000f8e00ff */
[----:B------:R-:W-:Y:S02]  /*5680*/  UIMAD.WIDE.U32 UR10, UR38, UR52, URZ ;  /* 0x00000034260a72a5 */ /* 0x000fe4000f8e00ff */
[----:B------:R-:W-:Y:S02]  /*5690*/  UISETP.NE.AND UP1, UPT, UR43, 0x1, UPT ;  /* 0x000000012b00788c */ /* 0x000fe4000bf25270 */
[----:B------:R-:W-:Y:S01]  /*56a0*/  UISETP.NE.AND UP2, UPT, UR42, 0x1, UPT ;  /* 0x000000012a00788c */ /* 0x000fe2000bf45270 */
[----:B------:R-:W-:Y:S02]  /*56b0*/  UMOV UR4, UR5 ;  /* 0x0000000500047c82 */ /* 0x000fe40008000000 */
[----:B--2---:R-:W-:Y:S03]  /*56c0*/  USHF.R.U32.HI UR5, URZ, UR12, UR4 ;  /* 0x0000000cff057299 */ /* 0x004fe60008011604 */
[----:B------:R-:W-:Y:S02]  /*56d0*/  UMOV UR4, UR7 ;  /* 0x0000000700047c82 */ /* 0x000fe40008000000 */
[----:B------:R-:W-:Y:S02]  /*56e0*/  USHF.R.U32.HI UR7, URZ, UR53, UR4 ;  /* 0x00000035ff077299 */ /* 0x000fe40008011604 */
[----:B------:R-:W-:Y:S02]  /*56f0*/  USEL UR4, UR47, UR5, !UP0 ;  /* 0x000000052f047287 */ /* 0x000fe4000c000000 */
[----:B------:R-:W-:Y:S01]  /*5700*/  USEL UR7, UR58, UR7, !UP1 ;  /* 0x000000073a077287 */ /* 0x000fe2000c800000 */
[----:B------:R-:W-:Y:S01]  /*5710*/  UMOV UR5, UR9 ;  /* 0x0000000900057c82 */ /* 0x000fe20008000000 */
[----:B------:R-:W-:Y:S02]  /*5720*/  UIMAD.WIDE.U32 UR8, UR4, UR40, URZ ;  /* 0x00000028040872a5 */ /* 0x000fe4000f8e00ff */
[----:B------:R-:W-:Y:S03]  /*5730*/  USHF.R.U32.HI UR6, URZ, UR12, UR5 ;  /* 0x0000000cff067299 */ /* 0x000fe60008011605 */
[----:B------:R-:W-:Y:S01]  /*5740*/  UMOV UR5, UR11 ;  /* 0x0000000b00057c82 */ /* 0x000fe20008000000 */
[----:B------:R-:W-:Y:S02]  /*5750*/  UIMAD.WIDE.U32 UR10, UR7, UR40, URZ ;  /* 0x00000028070a72a5 */ /* 0x000fe4000f8e00ff */
[----:B------:R-:W-:Y:S02]  /*5760*/  USHF.R.U32.HI UR12, URZ, UR53, UR5 ;  /* 0x00000035ff0c7299 */ /* 0x000fe40008011605 */
[----:B------:R-:W-:Y:S01]  /*5770*/  USEL UR6, UR37, UR6, !UP0 ;  /* 0x0000000625067287 */ /* 0x000fe2000c000000 */
[----:B------:R-:W-:Y:S02]  /*5780*/  UMOV UR5, UR9 ;  /* 0x0000000900057c82 */ /* 0x000fe40008000000 */
[----:B------:R-:W-:Y:S01]  /*5790*/  UMOV UR10, UR11 ;  /* 0x0000000b000a7c82 */ /* 0x000fe20008000000 */
[----:B------:R-:W-:Y:S02]  /*57a0*/  @UP2 USHF.R.U32.HI UR4, URZ, UR41, UR5 ;  /* 0x00000029ff042299 */ /* 0x000fe40008011605 */
[----:B------:R-:W-:Y:S02]  /*57b0*/  @UP2 USHF.R.U32.HI UR7, URZ, UR41, UR10 ;  /* 0x00000029ff072299 */ /* 0x000fe4000801160a */
[----:B------:R-:W-:Y:S02]  /*57c0*/  UIMAD UR4, UR42, UR4, URZ ;  /* 0x000000042a0472a4 */ /* 0x000fe4000f8e02ff */
[----:B------:R-:W-:Y:S02]  /*57d0*/  UIMAD.WIDE.U32 UR10, UR6, UR40, URZ ;  /* 0x00000028060a72a5 */ /* 0x000fe4000f8e00ff */
[----:B------:R-:W-:Y:S02]  /*57e0*/  USEL UR5, UR38, UR12, !UP1 ;  /* 0x0000000c26057287 */ /* 0x000fe4000c800000 */
[----:B------:R-:W-:Y:S02]  /*57f0*/  UIMAD UR8, UR42, UR7, URZ ;  /* 0x000000072a0872a4 */ /* 0x000fe4000f8e02ff */
[----:B------:R-:W-:Y:S03]  /*5800*/  UISETP.GE.AND UP0, UPT, UR6, UR4, UPT ;  /* 0x000000040600728c */ /* 0x000fe6000bf06270 */
[----:B------:R-:W-:Y:S01]  /*5810*/  UMOV UR4, UR11 ;  /* 0x0000000b00047c82 */ /* 0x000fe20008000000 */
[----:B------:R-:W-:Y:S02]  /*5820*/  UISETP.GE.OR UP0, UPT, UR5, UR8, UP0 ;  /* 0x000000080500728c */ /* 0x000fe40008706670 */
[----:B------:R-:W-:Y:S02]  /*5830*/  USHF.R.U32.HI UR4, URZ, UR41, UR4 ;  /* 0x00000029ff047299 */ /* 0x000fe40008011604 */
[----:B------:R-:W-:Y:S02]  /*5840*/  UIMAD.WIDE.U32 UR8, UR5, UR40, URZ ;  /* 0x00000028050872a5 */ /* 0x000fe4000f8e00ff */
[----:B------:R-:W-:Y:S02]  /*5850*/  USEL UR11, UR6, UR4, !UP2 ;  /* 0x00000004060b7287 */ /* 0x000fe4000d000000 */
[----:B------:R-:W-:Y:S02]  /*5860*/  UIADD3 UR8, UPT, UPT, -UR5, URZ, URZ ;  /* 0x000000ff05087290 */ /* 0x000fe4000fffe1ff */
[----:B------:R-:W-:Y:S01]  /*5870*/  UIADD3 UR10, UPT, UPT, -UR11, URZ, URZ ;  /* 0x000000ff0b0a7290 */ /* 0x000fe2000fffe1ff */
[----:B------:R-:W-:Y:S01]  /*5880*/  @!UP0 UMOV UR4, UR9 ;  /* 0x0000000900048c82 */ /* 0x000fe20008000000 */
[----:B------:R-:W-:Y:S02]  /*5890*/  UIADD3 UR9, UPT, UPT, -UR6, URZ, URZ ;  /* 0x000000ff06097290 */ /* 0x000fe4000fffe1ff */
[----:B------:R-:W-:Y:S02]  /*58a0*/  @!UP0 USHF.R.U32.HI UR4, URZ, UR41, UR4 ;  /* 0x00000029ff048299 */ /* 0x000fe40008011604 */
[----:B------:R-:W-:Y:S02]  /*58b0*/  UIMAD UR10, UR42, UR10, UR6 ;  /* 0x0000000a2a0a72a4 */ /* 0x000fe4000f8e0206 */
[----:B------:R-:W-:Y:S04]  /*58c0*/  @!UP0 USEL UR4, UR5, UR4, !UP2 ;  /* 0x0000000405048287 */ /* 0x000fe8000d000000 */
[----:B------:R-:W-:Y:S02]  /*58d0*/  @!UP0 UIMAD UR10, UR7, UR10, UR4 ;  /* 0x0000000a070a82a4 */ /* 0x000fe4000f8e0204 */
[----:B------:R-:W-:Y:S02]  /*58e0*/  @!UP0 UIADD3 UR11, UPT, UPT, UR11, -UR4, URZ ;  /* 0x800000040b0b8290 */ /* 0x000fe4000fffe0ff */
[----:B------:R-:W-:Y:S02]  /*58f0*/  UIMAD UR7, UR43, UR8, UR38 ;  /* 0x000000082b0772a4 */ /* 0x000fe4000f8e0226 */
[----:B------:R-:W-:Y:S02]  /*5900*/  @!UP0 UIMAD UR6, UR11, UR42, UR5 ;  /* 0x0000002a0b0682a4 */ /* 0x000fe4000f8e0205 */
[----:B------:R-:W-:Y:S01]  /*5910*/  UIMAD UR4, UR54, UR9, UR37 ;  /* 0x00000009360472a4 */ /* 0x000fe2000f8e0225 */
[----:B------:R-:W-:Y:S02]  /*5920*/  @!UP0 UMOV UR5, UR10 ;  /* 0x0000000a00058c82 */ /* 0x000fe40008000000 */
[----:B------:R-:W-:Y:S02]  /*5930*/  UIMAD UR38, UR5, UR43, UR7 ;  /* 0x0000002b052672a4 */ /* 0x000fe4000f8e0207 */
[----:B------:R-:W-:Y:S11]  /*5940*/  UIMAD UR37, UR6, UR54, UR4 ;  /* 0x00000036062572a4 */ /* 0x000ff6000f8e0204 */
[----:B------:R-:W-:Y:S01]  /*5950*/  @!UPT UIADD3 URZ, UPT, UPT, URZ, URZ, URZ ;  /* 0x000000fffffff290 */ /* 0x000fe2000fffe0ff */
.L_x_98:
[----:B------:R-:W-:Y:S01]  /*5960*/  UISETP.NE.AND UP0, UPT, UR39, 0x1, UPT ;  /* 0x000000012700788c */ /* 0x000fe2000bf05270 */
[----:B------:R-:W-:Y:S01]  /*5970*/  IADD3 R81, PT, PT, R81, 0x1, RZ ;  /* 0x0000000151517810 */ /* 0x000fe20007ffe0ff */
[----:B------:R-:W-:Y:S02]  /*5980*/  USHF.L.U32 UR50, UR20, 0x6, URZ ;  /* 0x0000000614327899 */ /* 0x000fe400080006ff */
[----:B------:R-:W-:Y:S07]  /*5990*/  USHF.L.U32 UR49, UR24, 0x7, URZ ;  /* 0x0000000718317899 */ /* 0x000fee00080006ff */
[----:B------:R-:W2:Y:S01]  /*59a0*/  @!UP0 LDCU.128 UR12, c[0x0][0xb10] ;  /* 0x00016200ff0c87ac */ /* 0x000ea20008000c00 */
[----:B------:R-:W3:Y:S01]  /*59b0*/  @!UP0 LDCU UR5, c[0x0][0xb0c] ;  /* 0x00016180ff0587ac */ /* 0x000ee20008000800 */
[----:B------:R-:W4:Y:S01]  /*59c0*/  @!UP0 LDCU UR10, c[0x0][0xb20] ;  /* 0x00016400ff0a87ac */ /* 0x000f220008000800 */
[----:B--2---:R-:W-:Y:S02]  /*59d0*/  UIMAD.WIDE.U32 UR8, UR38, UR12, URZ ;  /* 0x0000000c260872a5 */ /* 0x004fe4000f8e00ff */
[----:B------:R-:W-:Y:S02]  /*59e0*/  UIMAD.WIDE.U32 UR6, UR37, UR15, URZ ;  /* 0x0000000f250672a5 */ /* 0x000fe4000f8e00ff */
[----:B------:R-:W-:Y:S03]  /*59f0*/  @!UP0 UISETP.NE.AND UP1, UPT, UR14, 0x1, UPT ;  /* 0x000000010e00888c */ /* 0x000fe6000bf25270 */
[----:B------:R-:W-:Y:S01]  /*5a00*/  @!UP0 UMOV UR4, UR9 ;  /* 0x0000000900048c82 */ /* 0x000fe20008000000 */
[----:B---3--:R-:W-:Y:S02]  /*5a10*/  @!UP0 UISETP.NE.AND UP2, UPT, UR5, 0x1, UPT ;  /* 0x000000010500888c */ /* 0x008fe4000bf45270 */
[----:B------:R-:W-:Y:S01]  /*5a20*/  @!UP0 USHF.R.U32.HI UR4, URZ, UR13, UR4 ;  /* 0x0000000dff048299 */ /* 0x000fe20008011604 */
[----:B------:R-:W-:Y:S02]  /*5a30*/  @!UP0 UMOV UR6, UR7 ;  /* 0x0000000700068c82 */ /* 0x000fe40008000000 */
[----:B----4-:R-:W-:Y:S02]  /*5a40*/  @!UP0 USHF.R.U32.HI UR6, URZ, UR10, UR6 ;  /* 0x0000000aff068299 */ /* 0x010fe40008011606 */
[----:B------:R-:W-:Y:S02]  /*5a50*/  @!UP0 USEL UR7, UR38, UR4, !UP2 ;  /* 0x0000000426078287 */ /* 0x000fe4000d000000 */
[----:B------:R-:W-:Y:S04]  /*5a60*/  @!UP0 USEL UR6, UR37, UR6, !UP1 ;  /* 0x0000000625068287 */ /* 0x000fe8000c800000 */
[----:B------:R-:W-:Y:S02]  /*5a70*/  @!UP0 UIADD3 UR4, UPT, UPT, -UR7, UR6, URZ ;  /* 0x0000000607048290 */ /* 0x000fe4000fffe1ff */
[----:B------:R-:W-:Y:S02]  /*5a80*/  @!UP0 UIADD3 UR6, UPT, UPT, UR7, -UR6, URZ ;  /* 0x8000000607068290 */ /* 0x000fe4000fffe0ff */
[----:B------:R-:W-:Y:S02]  /*5a90*/  @!UP0 UIMAD UR38, UR4, UR5, UR38 ;  /* 0x00000005042682a4 */ /* 0x000fe4000f8e0226 */
[----:B------:R-:W-:Y:S02]  /*5aa0*/  @!UP0 UIMAD UR37, UR6, UR14, UR37 ;  /* 0x0000000e062582a4 */ /* 0x000fe4000f8e0225 */
[----:B------:R-:W-:Y:S09]  /*5ab0*/  ULOP3.LUT UP0, URZ, UR62, 0x90, URZ, 0xc0, !UPT ;  /* 0x000000903eff7892 */ /* 0x000ff2000f80c0ff */
[----:B------:R-:W-:Y:S05]  /*5ac0*/  BRA.U !UP0, `(.L_x_99) ;  /* 0x0000000108407547 */ /* 0x000fea000b800000 */
[----:B------:R-:W2:Y:S01]  /*5ad0*/  LDCU.64 UR8, c[0x4][0x80] ;  /* 0x01001000ff0877ac */ /* 0x000ea20008000a00 */
[----:B------:R-:W-:Y:S01]  /*5ae0*/  MOV R3, 0x0 ;  /* 0x0000000000037802 */ /* 0x000fe20000000f00 */
[----:B------:R-:W-:Y:S02]  /*5af0*/  HFMA2 R12, -RZ, RZ, 0, 5.9604644775390625e-08 ;  /* 0x00000001ff0c7431 */ /* 0x000fe400000001ff */
[----:B------:R-:W-:Y:S02]  /*5b00*/  IMAD.MOV.U32 R8, RZ, RZ, 0x70 ;  /* 0x00000070ff087424 */ /* 0x000fe400078e00ff */
[----:B------:R-:W-:Y:S01]  /*5b10*/  IMAD.MOV.U32 R13, RZ, RZ, RZ ;  /* 0x000000ffff0d7224 */ /* 0x000fe200078e00ff */
[----:B------:R-:W3:Y:S01]  /*5b20*/  LDCU.64 UR6, c[0x4][0x88] ;  /* 0x01001100ff0677ac */ /* 0x000ee20008000a00 */
[----:B------:R-:W4:Y:S01]  /*5b30*/  LDC.64 R2, c[0x4][R3] ;  /* 0x0100000003027b82 */ /* 0x000f220000000a00 */
[----:B------:R-:W1:Y:S01]  /*5b40*/  LDCU.64 UR4, c[0x4][0x8] ;  /* 0x01000100ff0477ac */ /* 0x000e620008000a00 */
[----:B--2---:R-:W-:Y:S01]  /*5b50*/  MOV R5, UR9 ;  /* 0x0000000900057c02 */ /* 0x004fe20008000f00 */
[----:B------:R-:W-:Y:S01]  /*5b60*/  IMAD.U32 R4, RZ, RZ, UR8 ;  /* 0x00000008ff047e24 */ /* 0x000fe2000f8e00ff */
[----:B---3--:R-:W-:Y:S01]  /*5b70*/  MOV R7, UR7 ;  /* 0x0000000700077c02 */ /* 0x008fe20008000f00 */
[----:B------:R-:W-:Y:S01]  /*5b80*/  IMAD.U32 R6, RZ, RZ, UR6 ;  /* 0x00000006ff067e24 */ /* 0x000fe2000f8e00ff */
[----:B-1----:R-:W-:Y:S01]  /*5b90*/  MOV R11, UR5 ;  /* 0x00000005000b7c02 */ /* 0x002fe20008000f00 */
[----:B------:R-:W-:Y:S02]  /*5ba0*/  IMAD.U32 R10, RZ, RZ, UR4 ;  /* 0x00000004ff0a7e24 */ /* 0x000fe4000f8e00ff */
[----:B------:R-:W-:Y:S07]  /*5bb0*/  LEPC R20, `(.L_x_99) ;  /* 0x000000001014794e */ /* 0x000fee0000000000 */
[----:B----45:R-:W-:Y:S05]  /*5bc0*/  CALL.ABS.NOINC R2 ;  /* 0x0000000002007343 */ /* 0x030fea0003c00000 */
.L_x_99:
[----:B------:R-:W-:Y:S01]  /*5bd0*/  LOP3.LUT P0, RZ, R86, 0x90, RZ, 0xc0, !PT ;  /* 0x0000009056ff7812 */ /* 0x000fe2000780c0ff */
[----:B------:R-:W-:Y:S11]  /*5be0*/  BSSY.RECONVERGENT B6, `(.L_x_100) ;  /* 0x0000013000067945 */ /* 0x000ff60003800200 */
[----:B------:R-:W-:Y:S01]  /*5bf0*/  @!UPT UIADD3 URZ, UPT, UPT, URZ, URZ, URZ ;  /* 0x000000fffffff290 */ /* 0x000fe2000fffe0ff */
[----:B------:R-:W-:Y:S05]  /*5c00*/  @!P0 BRA `(.L_x_101) ;  /* 0x0000000000408947 */ /* 0x000fea0003800000 */
        /* <DEDUP_REMOVED lines=16> */
.L_x_101:
[----:B------:R-:W-:Y:S05]  /*5d10*/  BSYNC.RECONVERGENT B6 ;  /* 0x0000000000067941 */ /* 0x000fea0003800200 */
.L_x_100:
[----:B------:R-:W-:Y:S01]  /*5d20*/  R2UR UR4, R79 ;  /* 0x000000004f0472ca */ /* 0x000fe200000e0000 */
[----:B------:R-:W-:Y:S01]  /*5d30*/  UISETP.NE.U32.AND UP0, UPT, UR60, URZ, UPT ;  /* 0x000000ff3c00728c */ /* 0x000fe2000bf05070 */
[----:B------:R-:W-:Y:S02]  /*5d40*/  ISETP.NE.U32.AND P4, PT, R72, RZ, PT ;  /* 0x000000ff4800720c */ /* 0x000fe40003f85070 */
[----:B------:R-:W-:Y:S01]  /*5d50*/  ISETP.NE.U32.AND P2, PT, RZ, UR56, PT ;  /* 0x00000038ff007c0c */ /* 0x000fe2000bf45070 */
[----:B------:R-:W-:Y:S01]  /*5d60*/  UISETP.NE.AND.EX UP1, UPT, UR61, URZ, UPT, UP0 ;  /* 0x000000ff3d00728c */ /* 0x000fe2000bf25300 */
[----:B------:R-:W-:Y:S01]  /*5d70*/  ISETP.NE.AND.EX P4, PT, R73, RZ, PT, P4 ;  /* 0x000000ff4900720c */ /* 0x000fe20003f85340 */
[----:B------:R-:W-:Y:S01]  /*5d80*/  UPLOP3.LUT UP0, UPT, UPT, UPT, UPT, 0x40, 0x4 ;  /* 0x000000000004789c */ /* 0x000fe20003f0e870 */
[----:B------:R-:W-:Y:S05]  /*5d90*/  ISETP.NE.AND.EX P2, PT, RZ, UR57, PT, P2 ;  /* 0x00000039ff007c0c */ /* 0x000fea000bf45320 */
[----:B------:R-:W-:Y:S06]  /*5da0*/  UISETP.NE.AND UP2, UPT, UR4, URZ, UPT ;  /* 0x000000ff0400728c */ /* 0x000fec000bf45270 */
[----:B------:R-:W-:Y:S05]  /*5db0*/  PLOP3.LUT P1, PT, PT, PT, UP2, 0x80, 0x8 ;  /* 0x000000000008781c */ /* 0x000fea0003f2f028 */
[----:B------:R-:W-:Y:S06]  /*5dc0*/  @UP2 UPLOP3.LUT UP0, UPT, UPT, UPT, UP1, 0x80, 0x8 ;  /* 0x000000000008289c */ /* 0x000fec0003f0f010 */
[----:B------:R-:W-:Y:S01]  /*5dd0*/  PLOP3.LUT P0, PT, PT, PT, UP0, 0x80, 0x8 ;  /* 0x000000000008781c */ /* 0x000fe20003f0f008 */
[----:B------:R-:W-:Y:S01]  /*5de0*/  @!UPT UIADD3 URZ, UPT, UPT, URZ, URZ, URZ ;  /* 0x000000fffffff290 */ /* 0x000fe2000fffe0ff */
[----:B------:R-:W-:Y:S11]  /*5df0*/  BRA.U !UP1, `(.L_x_102) ;  /* 0x00000001093c7547 */ /* 0x000ff6000b800000 */
[----:B------:R-:W-:Y:S01]  /*5e00*/  UISETP.NE.U32.AND UP0, UPT, UR56, URZ, UPT ;  /* 0x000000ff3800728c */ /* 0x000fe2000bf05070 */
[----:B-1----:R-:W-:Y:S01]  /*5e10*/  HFMA2 R0, -RZ, RZ, 0, 5.9604644775390625e-08 ;  /* 0x00000001ff007431 */ /* 0x002fe200000001ff */
[----:B------:R-:W1:Y:S01]  /*5e20*/  LDCU.64 UR8, c[0x0][0x358] ;  /* 0x00006b00ff0877ac */ /* 0x000e620008000a00 */
[----:B------:R-:W-:Y:S01]  /*5e30*/  IMAD.MOV.U32 R76, RZ, RZ, 0x1 ;  /* 0x00000001ff4c7424 */ /* 0x000fe200078e00ff */
[----:B------:R-:W-:Y:S06]  /*5e40*/  UISETP.NE.AND.EX UP0, UPT, UR57, URZ, UPT, UP0 ;  /* 0x000000ff3900728c */ /* 0x000fec000bf05300 */
[----:B------:R-:W-:Y:S05]  /*5e50*/  PLOP3.LUT P3, PT, PT, PT, UP0, 0x80, 0x8 ;  /* 0x000000000008781c */ /* 0x000fea0003f6f008 */
[----:B------:R-:W2:Y:S01]  /*5e60*/  @UP0 LDCU.64 UR4, c[0x0][0x888] ;  /* 0x00011100ff0407ac */ /* 0x000ea20008000a00 */
[----:B------:R-:W-:Y:S07]  /*5e70*/  @UP0 UIMAD UR6, UR36, UR60, URZ ;  /* 0x0000003c240602a4 */ /* 0x000fee000f8e02ff */
[----:B------:R-:W-:Y:S01]  /*5e80*/  @!P3 PRMT R76, R0, 0x7610, R76 ;  /* 0x00007610004cb816 */ /* 0x000fe2000000004c */
[----:B--2---:R-:W-:Y:S06]  /*5e90*/  @UP0 UIMAD.WIDE UR4, UR6, 0x4, UR4 ;  /* 0x00000004060408a5 */ /* 0x004fec000f8e0204 */
[----:B-----5:R-:W-:Y:S01]  /*5ea0*/  IMAD.U32 R40, RZ, RZ, UR4 ;  /* 0x00000004ff287e24 */ /* 0x020fe2000f8e00ff */
[----:B------:R-:W-:Y:S04]  /*5eb0*/  MOV R41, UR5 ;  /* 0x0000000500297c02 */ /* 0x000fe80008000f00 */
[----:B------:R-:W2:Y:S01]  /*5ec0*/  @!UP0 LDCU UR4, c[0x0][0x880] ;  /* 0x00011000ff0487ac */ /* 0x000ea20008000800 */
[----:B-1----:R3:W5:Y:S02]  /*5ed0*/  @P3 LDG.E R40, desc[UR8][R40.64] ;  /* 0x0000000828283981 */ /* 0x002764000c1e1900 */
[----:B--23--:R-:W-:Y:S02]  /*5ee0*/  @!P3 IMAD.U32 R40, RZ, RZ, UR4 ;  /* 0x00000004ff28be24 */ /* 0x00cfe4000f8e00ff */
.L_x_102:
[----:B------:R-:W-:Y:S05]  /*5ef0*/  @!P4 BRA `(.L_x_103) ;  /* 0x000000000024c947 */ /* 0x000fea0003800000 */
[----:B------:R-:W-:Y:S01]  /*5f00*/  ISETP.NE.U32.AND P3, PT, R70, RZ, PT ;  /* 0x000000ff4600720c */ /* 0x000fe20003f65070 */
[----:B------:R-:W2:Y:S03]  /*5f10*/  LDCU.64 UR4, c[0x0][0x358] ;  /* 0x00006b00ff0477ac */ /* 0x000ea60008000a00 */
[----:B------:R-:W-:Y:S11]  /*5f20*/  ISETP.NE.AND.EX P3, PT, R71, RZ, PT, P3 ;  /* 0x000000ff4700720c */ /* 0x000ff60003f65330 */
[----:B------:R-:W-:Y:S02]  /*5f30*/  @!UPT UIADD3 URZ, UPT, UPT, URZ, URZ, URZ ;  /* 0x000000fffffff290 */ /* 0x000fe4000fffe0ff */
[----:B------:R-:W3:Y:S01]  /*5f40*/  @P3 LDC.64 R2, c[0x0][0x8a8] ;  /* 0x00022a00ff023b82 */ /* 0x000ee20000000a00 */
[----:B-1----:R-:W-:Y:S04]  /*5f50*/  @P3 IMAD R0, R72, UR36, RZ ;  /* 0x0000002448003c24 */ /* 0x002fe8000f8e02ff */
[----:B---3--:R-:W-:Y:S05]  /*5f60*/  @P3 IMAD.WIDE R2, R0, 0x4, R2 ;  /* 0x0000000400023825 */ /* 0x008fea00078e0202 */
[----:B--2--5:R2:W5:Y:S02]  /*5f70*/  @P3 LDG.E R38, desc[UR4][R2.64] ;  /* 0x0000000402263981 */ /* 0x024564000c1e1900 */
[----:B--2---:R-:W3:Y:S02]  /*5f80*/  @!P3 LDC R38, c[0x0][0x8a0] ;  /* 0x00022800ff26bb82 */ /* 0x004ee40000000800 */
.L_x_103:
[----:B-----5:R-:W-:Y:S01]  /*5f90*/  ISETP.NE.AND P4, PT, R40, RZ, PT ;  /* 0x000000ff2800720c */ /* 0x020fe20003f85270 */
[----:B------:R-:W-:Y:S01]  /*5fa0*/  BSSY B1, `(.L_x_104) ;  /* 0x0000040000017945 */ /* 0x000fe20003800000 */
[----:B------:R-:W-:Y:S01]  /*5fb0*/  SEL R3, RZ, 0xffffffff, P2 ;  /* 0xffffffffff037807 */ /* 0x000fe20001000000 */
[----:B------:R-:W-:Y:S01]  /*5fc0*/  IMAD.MOV.U32 R43, RZ, RZ, 0x1 ;  /* 0x00000001ff2b7424 */ /* 0x000fe200078e00ff */
[----:B------:R-:W-:Y:S01]  /*5fd0*/  LOP3.LUT P3, RZ, R76, 0xff, RZ, 0xc0, !PT ;  /* 0x000000ff4cff7812 */ /* 0x000fe2000786c0ff */
[C---:B------:R-:W-:Y:S01]  /*5fe0*/  IMAD R39, R36.reuse, 0x40, R37 ;  /* 0x0000004024277824 */ /* 0x040fe200078e0225 */
[----:B-1----:R-:W-:Y:S02]  /*5ff0*/  @P1 SEL R0, RZ, 0xffffffff, P4 ;  /* 0xffffffffff001807 */ /* 0x002fe40002000000 */
[----:B------:R-:W-:Y:S02]  /*6000*/  CS2R R50, SRZ ;  /* 0x0000000000327805 */ /* 0x000fe4000001ff00 */
[----:B------:R-:W-:Y:S02]  /*6010*/  LEA R4, R83, UR44, 0x3 ;  /* 0x0000002c53047c11 */ /* 0x000fe4000f8e18ff */
[----:B------:R-:W-:Y:S02]  /*6020*/  CS2R R48, SRZ ;  /* 0x0000000000307805 */ /* 0x000fe4000001ff00 */
[----:B------:R-:W-:Y:S02]  /*6030*/  @P0 SEL R0, R3, R0, !P3 ;  /* 0x0000000003000207 */ /* 0x000fe40005800000 */
[----:B------:R-:W-:Y:S02]  /*6040*/  CS2R R46, SRZ ;  /* 0x00000000002e7805 */ /* 0x000fe4000001ff00 */
[----:B------:R-:W-:Y:S02]  /*6050*/  LEA R80, R36, UR44, 0x3 ;  /* 0x0000002c24507c11 */ /* 0x000fe4000f8e18ff */
[----:B------:R-:W-:Y:S02]  /*6060*/  CS2R R44, SRZ ;  /* 0x00000000002c7805 */ /* 0x000fe4000001ff00 */
[----:B------:R-:W-:Y:S02]  /*6070*/  @P1 LOP3.LUT R0, R0, 0x1, RZ, 0xc0, !PT ;  /* 0x0000000100001812 */ /* 0x000fe400078ec0ff */
[----:B------:R-:W-:Y:S02]  /*6080*/  SHF.L.U32 R5, R85, 0x1f, RZ ;  /* 0x0000001f55057819 */ /* 0x000fe400000006ff */
[----:B------:R-:W-:Y:S02]  /*6090*/  ISETP.NE.U32.OR P6, PT, R0, 0x1, !P1 ;  /* 0x000000010000780c */ /* 0x000fe40004fc5470 */
[----:B------:R-:W-:Y:S02]  /*60a0*/  PLOP3.LUT P2, PT, PT, PT, UP1, 0x80, 0x8 ;  /* 0x000000000008781c */ /* 0x000fe40003f4f018 */
[----:B------:R-:W-:Y:S09]  /*60b0*/  P2R R2, PR, RZ, 0x40 ;  /* 0x00000040ff027803 */ /* 0x000ff20000000000 */
[----:B------:R-:W-:Y:S04]  /*60c0*/  @P6 SHF.L.U32 R0, R82, 0x1f, RZ ;  /* 0x0000001f52006819 */ /* 0x000fe800000006ff */
[----:B------:R1:W2:Y:S01]  /*60d0*/  @P6 SYNCS.PHASECHK.TRANS64.TRYWAIT P1, [R4+URZ+0x40], R0 ;  /* 0x00004000040065a7 */ /* 0x0002a200080211ff */
[----:B------:R4:W3:Y:S01]  /*60e0*/  SYNCS.PHASECHK.TRANS64.TRYWAIT P0, [R80+URZ+0x90], R5 ;  /* 0x00009005500075a7 */ /* 0x0008e200080011ff */
[----:B-1----:R-:W-:Y:S04]  /*60f0*/  SEL R0, RZ, 0xffffffff, P4 ;  /* 0xffffffffff007807 */ /* 0x002fe80002000000 */
[----:B------:R-:W-:Y:S04]  /*6100*/  @P2 SEL R0, R3, R0, !P3 ;  /* 0x0000000003002207 */ /* 0x000fe80005800000 */
[----:B------:R-:W-:Y:S04]  /*6110*/  LOP3.LUT R0, R0, 0x1, RZ, 0xc0, !PT ;  /* 0x0000000100007812 */ /* 0x000fe800078ec0ff */
[----:B------:R-:W-:Y:S04]  /*6120*/  ISETP.NE.U32.AND P5, PT, R0, 0x1, PT ;  /* 0x000000010000780c */ /* 0x000fe80003fa5070 */
[----:B------:R-:W-:Y:S02]  /*6130*/  P2R R56, PR, RZ, 0x20 ;  /* 0x00000020ff387803 */ /* 0x000fe40000000000 */
[----:B--2---:R-:W-:Y:S01]  /*6140*/  @P6 SEL R43, RZ, 0x1, !P1 ;  /* 0x00000001ff2b6807 */ /* 0x004fe20004800000 */
[----:B---34-:R-:W-:Y:S06]  /*6150*/  @!P6 BRA `(.L_x_105) ;  /* 0x000000000090e947 */ /* 0x018fec0003800000 */
[----:B------:R-:W-:Y:S01]  /*6160*/  @P5 IMAD R6, R83, 0x1000, R74 ;  /* 0x0000100053065824 */ /* 0x000fe200078e024a */
[----:B------:R-:W-:Y:S01]  /*6170*/  LOP3.LUT P6, RZ, R75, 0x80, RZ, 0xc0, !PT ;  /* 0x000000804bff7812 */ /* 0x000fe200078cc0ff */
[----:B------:R-:W-:Y:S01]  /*6180*/  BSSY B0, `(.L_x_106) ;  /* 0x000000f000007945 */ /* 0x000fe20003800000 */
[----:B------:R-:W-:Y:S01]  /*6190*/  ISETP.NE.AND P2, PT, R43, RZ, PT ;  /* 0x000000ff2b00720c */ /* 0x000fe20003f45270 */
[----:B------:R-:W-:Y:S01]  /*61a0*/  @P5 VIADD R0, R6, UR44 ;  /* 0x0000002c06005c36 */ /* 0x000fe20008000000 */
[----:B------:R-:W-:Y:S02]  /*61b0*/  PLOP3.LUT P1, PT, PT, PT, PT, 0x8, 0x80 ;  /* 0x000000000080781c */ /* 0x000fe40003f2e170 */
[----:B------:R-:W-:Y:S02]  /*61c0*/  CS2R R46, SRZ ;  /* 0x00000000002e7805 */ /* 0x000fe4000001ff00 */
[----:B------:R-:W-:Y:S01]  /*61d0*/  @P5 PLOP3.LUT P1, PT, P6, PT, PT, 0x80, 0x8 ;  /* 0x000000000008581c */ /* 0x000fe2000372f070 */
[C---:B------:R-:W-:Y:S01]  /*61e0*/  @P5 VIADD R3, R0.reuse, 0x10 ;  /* 0x0000001000035836 */ /* 0x040fe20000000000 */
[----:B------:R-:W-:Y:S02]  /*61f0*/  CS2R R44, SRZ ;  /* 0x00000000002c7805 */ /* 0x000fe4000001ff00 */
[----:B------:R-:W-:Y:S02]  /*6200*/  CS2R R50, SRZ ;  /* 0x0000000000327805 */ /* 0x000fe4000001ff00 */
[----:B------:R-:W-:Y:S07]  /*6210*/  CS2R R48, SRZ ;  /* 0x0000000000307805 */ /* 0x000fee000001ff00 */
[----:B------:R-:W-:Y:S01]  /*6220*/  @P1 VIADD R3, R0, 0xfffffff0 ;  /* 0xfffffff000031836 */ /* 0x000fe20000000000 */
[----:B------:R-:W-:Y:S06]  /*6230*/  @P2 BRA `(.L_x_107) ;  /* 0x00000000000c2947 */ /* 0x000fec0003800000 */
[----:B------:R-:W-:Y:S04]  /*6240*/  SHF.L.U32 R0, R82, 0x1f, RZ ;  /* 0x0000001f52007819 */ /* 0x000fe800000006ff */
[----:B------:R-:W1:Y:S02]  /*6250*/  SYNCS.PHASECHK.TRANS64.TRYWAIT P1, [R4+URZ+0x40], R0 ;  /* 0x00004000040075a7 */ /* 0x000e6400080211ff */
[----:B-1----:R-:W-:Y:S05]  /*6260*/  @!P1 BRA `(.L_x_108) ;  /* 0x00000024008c9947 */ /* 0x002fea0003800000 */
.L_x_107:
[----:B------:R-:W-:Y:S05]  /*6270*/  BSYNC B0 ;  /* 0x0000000000007941 */ /* 0x000fea0003800000 */
.L_x_106:
[----:B------:R-:W-:Y:S01]  /*6280*/  ISETP.NE.AND P1, PT, R56, RZ, PT ;  /* 0x000000ff3800720c */ /* 0x000fe20003f25270 */
[----:B-1----:R-:W-:Y:S02]  /*6290*/  VIADD R4, R4, 0x50 ;  /* 0x0000005004047836 */ /* 0x002fe40000000000 */
[----:B------:R-:W-:Y:S02]  /*62a0*/  IMAD.U32 R0, RZ, RZ, UR46 ;  /* 0x0000002eff007e24 */ /* 0x000fe4000f8e00ff */
[----:B------:R-:W-:Y:S03]  /*62b0*/  VIADD R83, R83, 0x1 ;  /* 0x0000000153537836 */ /* 0x000fe60000000000 */
[----:B------:R-:W-:Y:S05]  /*62c0*/  PRMT R0, R0, 0x654, R4 ;  /* 0x0000065400007816 */ /* 0x000fea0000000004 */
[----:B------:R1:W2:Y:S04]  /*62d0*/  @P1 LDS.128 R44, [R6+UR44+0x200] ;  /* 0x0002002c062c1984 */ /* 0x0002a80008000c00 */
[----:B------:R1:W3:Y:S01]  /*62e0*/  @P1 LDS.128 R48, [R3+0x200] ;  /* 0x0002000003301984 */ /* 0x0002e20000000c00 */
[C---:B------:R-:W-:Y:S01]  /*62f0*/  ISETP.NE.AND P1, PT, R83.reuse, 0x2, PT ;  /* 0x000000025300780c */ /* 0x040fe20003f25270 */
[----:B------:R-:W-:Y:S01]  /*6300*/  @!PT LDS RZ, [RZ] ;  /* 0x00000000fffff984 */ /* 0x000fe20000000800 */
[----:B------:R-:W-:Y:S01]  /*6310*/  @!PT LDS RZ, [RZ] ;  /* 0x00000000fffff984 */ /* 0x000fe20000000800 */
[----:B------:R-:W-:Y:S01]  /*6320*/  @!PT LDS RZ, [RZ] ;  /* 0x00000000fffff984 */ /* 0x000fe20000000800 */
[----:B------:R-:W-:Y:S01]  /*6330*/  @!PT LDS RZ, [RZ] ;  /* 0x00000000fffff984 */ /* 0x000fe20000000800 */
[----:B------:R4:W-:Y:S06]  /*6340*/  MEMBAR.ALL.CTA ;  /* 0x0000000000007992 */ /* 0x0009ec0000008000 */
[----:B----4-:R-:W4:Y:S01]  /*6350*/  FENCE.VIEW.ASYNC.S ;  /* 0x00000000000073c6 */ /* 0x010f220000000000 */
[----:B------:R-:W-:Y:S01]  /*6360*/  SEL R83, R83, RZ, P1 ;  /* 0x000000ff53537207 */ /* 0x000fe20000800000 */
[----:B----4-:R4:W-:Y:S02]  /*6370*/  SYNCS.ARRIVE.TRANS64.RED.A1T0 RZ, [R0+URZ], RZ ;  /* 0x000000ff00ff79a7 */ /* 0x0109e400081004ff */
[----:B----4-:R-:W-:Y:S04]  /*6380*/  SEL R0, RZ, 0x1, P1 ;  /* 0x00000001ff007807 */ /* 0x010fe80000800000 */
[----:B-12---:R-:W-:Y:S02]  /*6390*/  LOP3.LUT R82, R82, R0, RZ, 0x3c, !PT ;  /* 0x0000000052527212 */ /* 0x006fe400078e3cff */
.L_x_105:
[----:B------:R-:W-:Y:S05]  /*63a0*/  BSYNC B1 ;  /* 0x0000000000017941 */ /* 0x000fea0003800000 */
.L_x_104:
[----:B------:R-:W-:Y:S04]  /*63b0*/  SHF.R.U32.HI R0, RZ, 0x15, R39 ;  /* 0x00000015ff007819 */ /* 0x000fe80000011627 */
[----:B------:R-:W-:Y:S01]  /*63c0*/  LOP3.LUT P1, RZ, R0, 0x3, R77, 0x48, !PT ;  /* 0x0000000300ff7812 */ /* 0x000fe2000782484d */
[----:B------:R-:W-:Y:S01]  /*63d0*/  @!UPT UIADD3 URZ, UPT, UPT, URZ, URZ, URZ ;  /* 0x000000fffffff290 */ /* 0x000fe2000fffe0ff */
[----:B------:R-:W-:Y:S11]  /*63e0*/  @P0 BRA `(.L_x_109) ;  /* 0x0000000000080947 */ /* 0x000ff60003800000 */
[----:B------:R-:W1:Y:S02]  /*63f0*/  SYNCS.PHASECHK.TRANS64.TRYWAIT P0, [R80+URZ+0x90], R5 ;  /* 0x00009005500075a7 */ /* 0x000e6400080011ff */
[----:B-1----:R-:W-:Y:S05]  /*6400*/  @!P0 BRA `(.L_x_110) ;  /* 0x0000002400388947 */ /* 0x002fea0003800000 */
.L_x_109:
[----:B------:R-:W-:Y:S05]  /*6410*/  @!P1 BRA `(.L_x_111) ;  /* 0x0000000000409947 */ /* 0x000fea0003800000 */
[----:B------:R-:W1:Y:S01]  /*6420*/  LDCU.64 UR8, c[0x4][0x70] ;  /* 0x01000e00ff0877ac */ /* 0x000e620008000a00 */
[----:B------:R-:W-:Y:S01]  /*6430*/  MOV R15, 0x0 ;  /* 0x00000000000f7802 */ /* 0x000fe20000000f00 */
[----:B------:R-:W-:Y:S02]  /*6440*/  HFMA2 R12, -RZ, RZ, 0, 5.9604644775390625e-08 ;  /* 0x00000001ff0c7431 */ /* 0x000fe400000001ff */
[----:B------:R-:W-:Y:S02]  /*6450*/  IMAD.MOV.U32 R8, RZ, RZ, 0x192 ;  /* 0x00000192ff087424 */ /* 0x000fe400078e00ff */
[----:B------:R-:W-:Y:S01]  /*6460*/  IMAD.MOV.U32 R13, RZ, RZ, RZ ;  /* 0x000000ffff0d7224 */ /* 0x000fe200078e00ff */
[----:B------:R-:W2:Y:S01]  /*6470*/  LDCU.64 UR6, c[0x4][0x78] ;  /* 0x01000f00ff0677ac */ /* 0x000ea20008000a00 */
[----:B------:R-:W4:Y:S01]  /*6480*/  LDC.64 R14, c[0x4][R15] ;  /* 0x010000000f0e7b82 */ /* 0x000f220000000a00 */
[----:B------:R-:W5:Y:S01]  /*6490*/  LDCU.64 UR4, c[0x4][0x10] ;  /* 0x01000200ff0477ac */ /* 0x000f620008000a00 */
[----:B-1----:R-:W-:Y:S01]  /*64a0*/  MOV R5, UR9 ;  /* 0x0000000900057c02 */ /* 0x002fe20008000f00 */
[----:B------:R-:W-:Y:S01]  /*64b0*/  IMAD.U32 R4, RZ, RZ, UR8 ;  /* 0x00000008ff047e24 */ /* 0x000fe2000f8e00ff */
[----:B--2---:R-:W-:Y:S01]  /*64c0*/  MOV R7, UR7 ;  /* 0x0000000700077c02 */ /* 0x004fe20008000f00 */
[----:B------:R-:W-:Y:S01]  /*64d0*/  IMAD.U32 R6, RZ, RZ, UR6 ;  /* 0x00000006ff067e24 */ /* 0x000fe2000f8e00ff */
[----:B-----5:R-:W-:Y:S01]  /*64e0*/  MOV R11, UR5 ;  /* 0x00000005000b7c02 */ /* 0x020fe20008000f00 */
[----:B------:R-:W-:Y:S02]  /*64f0*/  IMAD.U32 R10, RZ, RZ, UR4 ;  /* 0x00000004ff0a7e24 */ /* 0x000fe4000f8e00ff */
[----:B------:R-:W-:Y:S07]  /*6500*/  LEPC R20, `(.L_x_111) ;  /* 0x000000001014794e */ /* 0x000fee0000000000 */
[----:B---34-:R-:W-:Y:S05]  /*6510*/  CALL.ABS.NOINC R14 ;  /* 0x000000000e007343 */ /* 0x018fea0003c00000 */
.L_x_111:
[----:B------:R-:W-:Y:S01]  /*6520*/  IMAD.U32 R42, R45, 0x10000, RZ ;  /* 0x000100002d2a7824 */ /* 0x000fe200078e00ff */
[----:B------:R-:W-:Y:S01]  /*6530*/  ISETP.NE.AND P6, PT, R2, RZ, PT ;  /* 0x000000ff0200720c */ /* 0x000fe20003fc5270 */
[----:B------:R-:W-:Y:S05]  /*6540*/  WARPSYNC.ALL ;  /* 0x0000000000007948 */ /* 0x000fea0003800000 */
[----:B------:R-:W-:Y:S01]  /*6550*/  R2UR UR4, R39 ;  /* 0x00000000270472ca */ /* 0x000fe200000e0000 */
[----:B------:R-:W-:Y:S01]  /*6560*/  BSSY.RECONVERGENT B0, `(.L_x_112) ;  /* 0x00000a4000007945 */ /* 0x000fe20003800200 */
[C---:B------:R-:W-:Y:S02]  /*6570*/  SHF.L.U32 R2, R44.reuse, 0x10, RZ ;  /* 0x000000102c027819 */ /* 0x040fe400000006ff */
[C---:B------:R-:W-:Y:S02]  /*6580*/  PRMT R3, R44.reuse, 0x8880, RZ ;  /* 0x000088802c037816 */ /* 0x040fe400000000ff */
[----:B------:R-:W-:Y:S02]  /*6590*/  SHF.L.U32 R41, R44, 0x8, RZ ;  /* 0x000000082c297819 */ /* 0x000fe400000006ff */
[----:B------:R-:W-:Y:S02]  /*65a0*/  LOP3.LUT P5, RZ, R75, 0x80, RZ, 0xc0, !PT ;  /* 0x000000804bff7812 */ /* 0x000fe400078ac0ff */
[----:B------:R-:W-:Y:S03]  /*65b0*/  ISETP.NE.AND P0, PT, R87, RZ, PT ;  /* 0x000000ff5700720c */ /* 0x000fe60003f05270 */
[----:B-1----:R-:W1:Y:S02]  /*65c0*/  LDTM.x32 R4, tmem[UR4] ;  /* 0x00000004000479ee */ /* 0x002e6400082c0000 */
[C---:B-1----:R-:W-:Y:S01]  /*65d0*/  IMAD R0, R38.reuse, R4, RZ ;  /* 0x0000000426007224 */ /* 0x042fe200078e02ff */
[----:B------:R-:W-:Y:S01]  /*65e0*/  SHF.R.S32.HI R4, RZ, 0x18, R2 ;  /* 0x00000018ff047819 */ /* 0x000fe20000011402 */
[C---:B------:R-:W-:Y:S01]  /*65f0*/  IMAD R2, R38.reuse, R5, RZ ;  /* 0x0000000526027224 */ /* 0x040fe200078e02ff */
[----:B------:R-:W-:Y:S01]  /*6600*/  SHF.R.S32.HI R5, RZ, 0x18, R41 ;  /* 0x00000018ff057819 */ /* 0x000fe20000011429 */
[----:B------:R-:W-:Y:S01]  /*6610*/  IMAD R0, R3, R40, R0 ;  /* 0x0000002803007224 */ /* 0x000fe200078e0200 */
[----:B------:R-:W-:Y:S01]  /*6620*/  PRMT R41, R45, 0x8880, RZ ;  /* 0x000088802d297816 */ /* 0x000fe200000000ff */
[----:B------:R-:W-:Y:S02]  /*6630*/  IMAD R3, R38, R6, RZ ;  /* 0x0000000626037224 */ /* 0x000fe400078e02ff */
[-C--:B------:R-:W-:Y:S01]  /*6640*/  IMAD R2, R4, R40.reuse, R2 ;  /* 0x0000002804027224 */ /* 0x080fe200078e0202 */
[----:B------:R-:W-:Y:S01]  /*6650*/  SHF.R.S32.HI R4, RZ, 0x18, R44 ;  /* 0x00000018ff047819 */ /* 0x000fe2000001142c */
[C---:B------:R-:W-:Y:S02]  /*6660*/  IMAD R7, R38.reuse, R7, RZ ;  /* 0x0000000726077224 */ /* 0x040fe400078e02ff */
[-C--:B------:R-:W-:Y:S02]  /*6670*/  IMAD R3, R5, R40.reuse, R3 ;  /* 0x0000002805037224 */ /* 0x080fe400078e0203 */
[----:B------:R-:W-:Y:S02]  /*6680*/  IMAD R5, R38, R9, RZ ;  /* 0x0000000926057224 */ /* 0x000fe400078e02ff */
[----:B------:R-:W-:Y:S02]  /*6690*/  IMAD R7, R4, R40, R7 ;  /* 0x0000002804077224 */ /* 0x000fe400078e0207 */
[C---:B------:R-:W-:Y:S02]  /*66a0*/  IMAD R9, R38.reuse, R13, RZ ;  /* 0x0000000d26097224 */ /* 0x040fe400078e02ff */
[C---:B------:R-:W-:Y:S01]  /*66b0*/  IMAD R4, R38.reuse, R8, RZ ;  /* 0x0000000826047224 */ /* 0x040fe200078e02ff */
[----:B------:R-:W-:Y:S01]  /*66c0*/  I2IP.S8.S32.SAT R52, R7, R3, RZ ;  /* 0x0000000307347239 */ /* 0x000fe200000014ff */
[C---:B------:R-:W-:Y:S01]  /*66d0*/  IMAD R13, R38.reuse, R17, RZ ;  /* 0x00000011260d7224 */ /* 0x040fe200078e02ff */
[----:B------:R-:W-:Y:S01]  /*66e0*/  SHF.R.S32.HI R7, RZ, 0x18, R45 ;  /* 0x00000018ff077819 */ /* 0x000fe2000001142d */
[----:B------:R-:W-:Y:S01]  /*66f0*/  IMAD R8, R38, R12, RZ ;  /* 0x0000000c26087224 */ /* 0x000fe200078e02ff */
[----:B------:R-:W-:Y:S01]  /*6700*/  I2IP.S8.S32.SAT R52, R2, R0, R52 ;  /* 0x0000000002347239 */ /* 0x000fe20000001434 */
[----:B------:R-:W-:Y:S01]  /*6710*/  IMAD R17, R38, R21, RZ ;  /* 0x0000001526117224 */ /* 0x000fe200078e02ff */
[----:B------:R-:W-:Y:S01]  /*6720*/  SHF.L.U32 R0, R46, 0x8, RZ ;  /* 0x000000082e007819 */ /* 0x000fe200000006ff */
[C---:B------:R-:W-:Y:S01]  /*6730*/  IMAD R12, R38.reuse, R16, RZ ;  /* 0x00000010260c7224 */ /* 0x040fe200078e02ff */
[----:B------:R-:W-:Y:S01]  /*6740*/  SHF.R.S32.HI R2, RZ, 0x18, R46 ;  /* 0x00000018ff027819 */ /* 0x000fe2000001142e */
[C---:B------:R-:W-:Y:S01]  /*6750*/  IMAD R21, R38.reuse, R25, RZ ;  /* 0x0000001926157224 */ /* 0x040fe200078e02ff */
[----:B------:R-:W-:Y:S01]  /*6760*/  SHF.R.S32.HI R0, RZ, 0x18, R0 ;  /* 0x00000018ff007819 */ /* 0x000fe20000011400 */
[C---:B------:R-:W-:Y:S02]  /*6770*/  IMAD R16, R38.reuse, R20, RZ ;  /* 0x0000001426107224 */ /* 0x040fe400078e02ff */
[C---:B------:R-:W-:Y:S02]  /*6780*/  IMAD R25, R38.reuse, R29, RZ ;  /* 0x0000001d26197224 */ /* 0x040fe400078e02ff */
[C---:B------:R-:W-:Y:S02]  /*6790*/  IMAD R20, R38.reuse, R24, RZ ;  /* 0x0000001826147224 */ /* 0x040fe400078e02ff */
[C---:B------:R-:W-:Y:S01]  /*67a0*/  IMAD R29, R38.reuse, R33, RZ ;  /* 0x00000021261d7224 */ /* 0x040fe200078e02ff */
[----:B------:R-:W-:Y:S01]  /*67b0*/  SHF.L.U32 R33, R45, 0x8, RZ ;  /* 0x000000082d217819 */ /* 0x000fe200000006ff */
[C---:B------:R-:W-:Y:S02]  /*67c0*/  IMAD R24, R38.reuse, R28, RZ ;  /* 0x0000001c26187224 */ /* 0x040fe400078e02ff */
[C---:B------:R-:W-:Y:S01]  /*67d0*/  IMAD R28, R38.reuse, R32, RZ ;  /* 0x00000020261c7224 */ /* 0x040fe200078e02ff */
[----:B------:R-:W-:Y:S01]  /*67e0*/  SHF.R.S32.HI R32, RZ, 0x18, R42 ;  /* 0x00000018ff207819 */ /* 0x000fe2000001142a */
[----:B------:R-:W-:Y:S01]  /*67f0*/  IMAD R4, R41, R40, R4 ;  /* 0x0000002829047224 */ /* 0x000fe200078e0204 */
[----:B------:R-:W-:Y:S01]  /*6800*/  SHF.R.S32.HI R3, RZ, 0x18, R33 ;  /* 0x00000018ff037819 */ /* 0x000fe20000011421 */
[----:B------:R-:W-:Y:S01]  /*6810*/  IMAD R6, R38, R10, RZ ;  /* 0x0000000a26067224 */ /* 0x000fe200078e02ff */
[----:B------:R-:W-:Y:S01]  /*6820*/  PRMT R33, R46, 0x8880, RZ ;  /* 0x000088802e217816 */ /* 0x000fe200000000ff */
[-C--:B------:R-:W-:Y:S01]  /*6830*/  IMAD R5, R32, R40.reuse, R5 ;  /* 0x0000002820057224 */ /* 0x080fe200078e0205 */
[----:B------:R-:W-:Y:S01]  /*6840*/  SHF.L.U32 R32, R46, 0x10, RZ ;  /* 0x000000102e207819 */ /* 0x000fe200000006ff */
[C---:B------:R-:W-:Y:S02]  /*6850*/  IMAD R11, R38.reuse, R11, RZ ;  /* 0x0000000b260b7224 */ /* 0x040fe400078e02ff */
[-C--:B------:R-:W-:Y:S02]  /*6860*/  IMAD R6, R3, R40.reuse, R6 ;  /* 0x0000002803067224 */ /* 0x080fe400078e0206 */
[----:B------:R-:W-:Y:S01]  /*6870*/  IMAD R11, R7, R40, R11 ;  /* 0x00000028070b7224 */ /* 0x000fe200078e020b */
[----:B------:R-:W-:Y:S01]  /*6880*/  SHF.R.S32.HI R7, RZ, 0x18, R32 ;  /* 0x00000018ff077819 */ /* 0x000fe20000011420 */
[----:B------:R-:W-:Y:S02]  /*6890*/  IMAD.MOV.U32 R3, RZ, RZ, R33 ;  /* 0x000000ffff037224 */ /* 0x000fe400078e0021 */
[----:B------:R-:W-:Y:S01]  /*68a0*/  IMAD R10, R38, R14, RZ ;  /* 0x0000000e260a7224 */ /* 0x000fe200078e02ff */
[----:B------:R-:W-:Y:S01]  /*68b0*/  I2IP.S8.S32.SAT R11, R11, R6, RZ ;  /* 0x000000060b0b7239 */ /* 0x000fe200000014ff */
[-C--:B------:R-:W-:Y:S01]  /*68c0*/  IMAD R8, R3, R40.reuse, R8 ;  /* 0x0000002803087224 */ /* 0x080fe200078e0208 */
[----:B------:R-:W-:Y:S01]  /*68d0*/  SHF.L.U32 R3, R47, 0x10, RZ ;  /* 0x000000102f037819 */ /* 0x000fe200000006ff */
[-C--:B------:R-:W-:Y:S01]  /*68e0*/  IMAD R9, R7, R40.reuse, R9 ;  /* 0x0000002807097224 */ /* 0x080fe200078e0209 */
[C---:B------:R-:W-:Y:S01]  /*68f0*/  PRMT R7, R47.reuse, 0x8880, RZ ;  /* 0x000088802f077816 */ /* 0x040fe200000000ff */
[----:B------:R-:W-:Y:S01]  /*6900*/  IMAD R10, R0, R40, R10 ;  /* 0x00000028000a7224 */ /* 0x000fe200078e020a */
[----:B------:R-:W-:Y:S01]  /*6910*/  SHF.R.S32.HI R3, RZ, 0x18, R3 ;  /* 0x00000018ff037819 */ /* 0x000fe20000011403 */
[----:B------:R-:W-:Y:S01]  /*6920*/  IMAD R15, R38, R15, RZ ;  /* 0x0000000f260f7224 */ /* 0x000fe200078e02ff */
[----:B------:R-:W-:Y:S01]  /*6930*/  MOV R0, R7 ;  /* 0x0000000700007202 */ /* 0x000fe20000000f00 */
[----:B------:R-:W-:Y:S01]  /*6940*/  IMAD.SHL.U32 R6, R47, 0x100, RZ ;  /* 0x000001002f067824 */ /* 0x000fe200078e00ff */
[----:B------:R-:W-:Y:S01]  /*6950*/  I2IP.S8.S32.SAT R53, R5, R4, R11 ;  /* 0x0000000405357239 */ /* 0x000fe2000000140b */
[-C--:B------:R-:W-:Y:S01]  /*6960*/  IMAD R15, R2, R40.reuse, R15 ;  /* 0x00000028020f7224 */ /* 0x080fe200078e020f */
[----:B------:R-:W-:Y:S01]  /*6970*/  SHF.R.S32.HI R2, RZ, 0x18, R47 ;  /* 0x00000018ff027819 */ /* 0x000fe2000001142f */
[----:B------:R-:W-:Y:S01]  /*6980*/  IMAD R12, R0, R40, R12 ;  /* 0x00000028000c7224 */ /* 0x000fe200078e020c */
[----:B------:R-:W-:Y:S01]  /*6990*/  SHF.R.S32.HI R6, RZ, 0x18, R6 ;  /* 0x00000018ff067819 */ /* 0x000fe20000011406 */
[----:B------:R-:W-:Y:S01]  /*69a0*/  IMAD R14, R38, R18, RZ ;  /* 0x00000012260e7224 */ /* 0x000fe200078e02ff */
[----:B---3--:R-:W-:Y:S01]  /*69b0*/  PRMT R0, R48, 0x8880, RZ ;  /* 0x0000888030007816 */ /* 0x008fe200000000ff */
[-C--:B------:R-:W-:Y:S01]  /*69c0*/  IMAD R13, R3, R40.reuse, R13 ;  /* 0x00000028030d7224 */ /* 0x080fe200078e020d */
[C---:B------:R-:W-:Y:S01]  /*69d0*/  SHF.L.U32 R4, R49.reuse, 0x10, RZ ;  /* 0x0000001031047819 */ /* 0x040fe200000006ff */
[----:B------:R-:W-:Y:S01]  /*69e0*/  IMAD R19, R38, R19, RZ ;  /* 0x0000001326137224 */ /* 0x000fe200078e02ff */
[C---:B------:R-:W-:Y:S01]  /*69f0*/  PRMT R3, R49.reuse, 0x8880, RZ ;  /* 0x0000888031037816 */ /* 0x040fe200000000ff */
[-C--:B------:R-:W-:Y:S01]  /*6a00*/  IMAD R14, R6, R40.reuse, R14 ;  /* 0x00000028060e7224 */ /* 0x080fe200078e020e */
[----:B------:R-:W-:Y:S01]  /*6a10*/  SHF.L.U32 R5, R49, 0x8, RZ ;  /* 0x0000000831057819 */ /* 0x000fe200000006ff */
[-C--:B------:R-:W-:Y:S01]  /*6a20*/  IMAD R19, R2, R40.reuse, R19 ;  /* 0x0000002802137224 */ /* 0x080fe200078e0213 */
[----:B------:R-:W-:Y:S01]  /*6a30*/  SHF.L.U32 R2, R48, 0x10, RZ ;  /* 0x0000001030027819 */ /* 0x000fe200000006ff */
[----:B------:R-:W-:Y:S01]  /*6a40*/  IMAD R16, R0, R40, R16 ;  /* 0x0000002800107224 */ /* 0x000fe200078e0210 */
[----:B------:R-:W-:Y:S01]  /*6a50*/  SHF.R.S32.HI R4, RZ, 0x18, R4 ;  /* 0x00000018ff047819 */ /* 0x000fe20000011404 */
[----:B------:R-:W-:Y:S01]  /*6a60*/  IMAD.SHL.U32 R0, R48, 0x100, RZ ;  /* 0x0000010030007824 */ /* 0x000fe200078e00ff */
[----:B------:R-:W-:Y:S01]  /*6a70*/  SHF.R.S32.HI R2, RZ, 0x18, R2 ;  /* 0x00000018ff027819 */ /* 0x000fe20000011402 */
[C---:B------:R-:W-:Y:S01]  /*6a80*/  IMAD R18, R38.reuse, R22, RZ ;  /* 0x0000001626127224 */ /* 0x040fe200078e02ff */
[----:B------:R-:W-:Y:S01]  /*6a90*/  I2IP.S8.S32.SAT R10, R15, R10, RZ ;  /* 0x0000000a0f0a7239 */ /* 0x000fe200000014ff */
[----:B------:R-:W-:Y:S01]  /*6aa0*/  IMAD R23, R38, R23, RZ ;  /* 0x0000001726177224 */ /* 0x000fe200078e02ff */
[----:B------:R-:W-:Y:S01]  /*6ab0*/  SHF.R.S32.HI R0, RZ, 0x18, R0 ;  /* 0x00000018ff007819 */ /* 0x000fe20000011400 */
[----:B------:R-:W-:Y:S01]  /*6ac0*/  IMAD R17, R2, R40, R17 ;  /* 0x0000002802117224 */ /* 0x000fe200078e0211 */
[----:B------:R-:W-:Y:S01]  /*6ad0*/  SHF.R.S32.HI R2, RZ, 0x18, R48 ;  /* 0x00000018ff027819 */ /* 0x000fe20000011430 */
[----:B------:R-:W-:Y:S01]  /*6ae0*/  IMAD R22, R38, R26, RZ ;  /* 0x0000001a26167224 */ /* 0x000fe200078e02ff */
[----:B------:R-:W-:Y:S01]  /*6af0*/  I2IP.S8.S32.SAT R14, R19, R14, RZ ;  /* 0x0000000e130e7239 */ /* 0x000fe200000014ff */
[-C--:B------:R-:W-:Y:S01]  /*6b00*/  IMAD R18, R0, R40.reuse, R18 ;  /* 0x0000002800127224 */ /* 0x080fe200078e0212 */
[----:B------:R-:W-:Y:S01]  /*6b10*/  SHF.R.S32.HI R0, RZ, 0x18, R5 ;  /* 0x00000018ff007819 */ /* 0x000fe20000011405 */
[-C--:B------:R-:W-:Y:S01]  /*6b20*/  IMAD R23, R2, R40.reuse, R23 ;  /* 0x0000002802177224 */ /* 0x080fe200078e0217 */
[----:B------:R-:W-:Y:S01]  /*6b30*/  SHF.R.S32.HI R2, RZ, 0x18, R49 ;  /* 0x00000018ff027819 */ /* 0x000fe20000011431 */
[-C--:B------:R-:W-:Y:S01]  /*6b40*/  IMAD R20, R3, R40.reuse, R20 ;  /* 0x0000002803147224 */ /* 0x080fe200078e0214 */
[----:B------:R-:W-:Y:S01]  /*6b50*/  SHF.L.U32 R3, R50, 0x8, RZ ;  /* 0x0000000832037819 */ /* 0x000fe200000006ff */
[----:B------:R-:W-:Y:S01]  /*6b60*/  IMAD R21, R4, R40, R21 ;  /* 0x0000002804157224 */ /* 0x000fe200078e0215 */
[----:B------:R-:W-:Y:S01]  /*6b70*/  SHF.R.S32.HI R5, RZ, 0x18, R51 ;  /* 0x00000018ff057819 */ /* 0x000fe20000011433 */
[----:B------:R-:W-:Y:S01]  /*6b80*/  IMAD R27, R38, R27, RZ ;  /* 0x0000001b261b7224 */ /* 0x000fe200078e02ff */
[----:B------:R-:W-:Y:S01]  /*6b90*/  SHF.R.S32.HI R3, RZ, 0x18, R3 ;  /* 0x00000018ff037819 */ /* 0x000fe20000011403 */
[----:B------:R-:W-:Y:S01]  /*6ba0*/  IMAD.U32 R4, R50, 0x10000, RZ ;  /* 0x0001000032047824 */ /* 0x000fe200078e00ff */
[----:B------:R-:W-:Y:S01]  /*6bb0*/  I2IP.S8.S32.SAT R18, R23, R18, RZ ;  /* 0x0000001217127239 */ /* 0x000fe200000014ff */
[-C--:B------:R-:W-:Y:S01]  /*6bc0*/  IMAD R22, R0, R40.reuse, R22 ;  /* 0x0000002800167224 */ /* 0x080fe200078e0216 */
[----:B------:R-:W-:Y:S01]  /*6bd0*/  PRMT R0, R50, 0x8880, RZ ;  /* 0x0000888032007816 */ /* 0x000fe200000000ff */
[----:B------:R-:W-:Y:S01]  /*6be0*/  IMAD R27, R2, R40, R27 ;  /* 0x00000028021b7224 */ /* 0x000fe200078e021b */
[----:B------:R-:W-:Y:S01]  /*6bf0*/  SHF.R.S32.HI R2, RZ, 0x18, R4 ;  /* 0x00000018ff027819 */ /* 0x000fe20000011404 */
[----:B------:R-:W-:Y:S01]  /*6c00*/  IMAD R26, R38, R30, RZ ;  /* 0x0000001e261a7224 */ /* 0x000fe200078e02ff */
[----:B------:R-:W-:Y:S01]  /*6c10*/  I2IP.S8.S32.SAT R54, R9, R8, R10 ;  /* 0x0000000809367239 */ /* 0x000fe2000000140a */
[-C--:B------:R-:W-:Y:S01]  /*6c20*/  IMAD R24, R0, R40.reuse, R24 ;  /* 0x0000002800187224 */ /* 0x080fe200078e0218 */
[----:B------:R-:W-:Y:S01]  /*6c30*/  SHF.R.S32.HI R0, RZ, 0x18, R50 ;  /* 0x00000018ff007819 */ /* 0x000fe20000011432 */
[-C--:B------:R-:W-:Y:S01]  /*6c40*/  IMAD R25, R2, R40.reuse, R25 ;  /* 0x0000002802197224 */ /* 0x080fe200078e0219 */
[----:B------:R-:W-:Y:S01]  /*6c50*/  PRMT R2, R51, 0x8880, RZ ;  /* 0x0000888033027816 */ /* 0x000fe200000000ff */
[----:B------:R-:W-:Y:S01]  /*6c60*/  IMAD R26, R3, R40, R26 ;  /* 0x00000028031a7224 */ /* 0x000fe200078e021a */
[----:B------:R-:W-:Y:S01]  /*6c70*/  SHF.L.U32 R3, R51, 0x10, RZ ;  /* 0x0000001033037819 */ /* 0x000fe200000006ff */
[----:B------:R-:W-:Y:S01]  /*6c80*/  IMAD R31, R38, R31, RZ ;  /* 0x0000001f261f7224 */ /* 0x000fe200078e02ff */
[----:B------:R-:W-:Y:S01]  /*6c90*/  I2IP.S8.S32.SAT R55, R13, R12, R14 ;  /* 0x0000000c0d377239 */ /* 0x000fe2000000140e */
[----:B------:R-:W-:Y:S01]  /*6ca0*/  IMAD.SHL.U32 R4, R51, 0x100, RZ ;  /* 0x0000010033047824 */ /* 0x000fe200078e00ff */
[----:B------:R-:W-:Y:S01]  /*6cb0*/  SHF.R.S32.HI R3, RZ, 0x18, R3 ;  /* 0x00000018ff037819 */ /* 0x000fe20000011403 */
[-C--:B------:R-:W-:Y:S02]  /*6cc0*/  IMAD R31, R0, R40.reuse, R31 ;  /* 0x00000028001f7224 */ /* 0x080fe400078e021f */
[----:B------:R-:W-:Y:S01]  /*6cd0*/  HFMA2 R0, -RZ, RZ, 0, 9.5367431640625e-07 ;  /* 0x00000010ff007431 */ /* 0x000fe200000001ff */
[----:B------:R1:W-:Y:S01]  /*6ce0*/  STS.128 [R74+UR44+0x2200], R52 ;  /* 0x002200344a007988 */ /* 0x0003e20008000c2c */
[----:B------:R-:W-:Y:S01]  /*6cf0*/  SHF.R.S32.HI R4, RZ, 0x18, R4 ;  /* 0x00000018ff047819 */ /* 0x000fe20000011404 */
[----:B------:R-:W-:Y:S01]  /*6d00*/  IMAD R28, R2, R40, R28 ;  /* 0x00000028021c7224 */ /* 0x000fe200078e021c */
[----:B------:R-:W-:Y:S01]  /*6d10*/  I2IP.S8.S32.SAT R16, R17, R16, R18 ;  /* 0x0000001011107239 */ /* 0x000fe20000001412 */
[C---:B------:R-:W-:Y:S01]  /*6d20*/  IMAD R30, R38.reuse, R34, RZ ;  /* 0x00000022261e7224 */ /* 0x040fe200078e02ff */
[----:B------:R-:W-:Y:S01]  /*6d30*/  I2IP.S8.S32.SAT R22, R27, R22, RZ ;  /* 0x000000161b167239 */ /* 0x000fe200000014ff */
[----:B------:R-:W-:Y:S01]  /*6d40*/  IMAD R29, R3, R40, R29 ;  /* 0x00000028031d7224 */ /* 0x000fe200078e021d */
[----:B------:R-:W-:Y:S01]  /*6d50*/  I2IP.S8.S32.SAT R18, R31, R26, RZ ;  /* 0x0000001a1f127239 */ /* 0x000fe200000014ff */
[----:B------:R-:W-:Y:S01]  /*6d60*/  IMAD R35, R38, R35, RZ ;  /* 0x0000002326237224 */ /* 0x000fe200078e02ff */
[----:B------:R-:W-:Y:S01]  /*6d70*/  IADD3 R2, PT, PT, R74, UR44, RZ ;  /* 0x0000002c4a027c10 */ /* 0x000fe2000fffe0ff */
[-C--:B------:R-:W-:Y:S01]  /*6d80*/  IMAD R30, R4, R40.reuse, R30 ;  /* 0x00000028041e7224 */ /* 0x080fe200078e021e */
[----:B------:R-:W-:Y:S01]  /*6d90*/  SEL R0, R0, 0xfffffff0, !P5 ;  /* 0xfffffff000007807 */ /* 0x000fe20006800000 */
[----:B------:R-:W-:Y:S01]  /*6da0*/  IMAD R35, R5, R40, R35 ;  /* 0x0000002805237224 */ /* 0x000fe200078e0223 */
[----:B------:R-:W-:Y:S02]  /*6db0*/  I2IP.S8.S32.SAT R17, R21, R20, R22 ;  /* 0x0000001415117239 */ /* 0x000fe40000001416 */
[----:B------:R-:W-:Y:S02]  /*6dc0*/  I2IP.S8.S32.SAT R18, R25, R24, R18 ;  /* 0x0000001819127239 */ /* 0x000fe40000001412 */
[----:B------:R-:W-:Y:S02]  /*6dd0*/  I2IP.S8.S32.SAT R19, R35, R30, RZ ;  /* 0x0000001e23137239 */ /* 0x000fe400000014ff */
[----:B------:R-:W-:Y:S02]  /*6de0*/  IADD3 R88, PT, PT, R2, R0, RZ ;  /* 0x0000000002587210 */ /* 0x000fe40007ffe0ff */
[----:B------:R-:W-:Y:S02]  /*6df0*/  I2IP.S8.S32.SAT R19, R29, R28, R19 ;  /* 0x0000001c1d137239 */ /* 0x000fe40000001413 */
[----:B------:R-:W-:Y:S02]  /*6e00*/  LEA R3, R83, UR44, 0x3 ;  /* 0x0000002c53037c11 */ /* 0x000fe4000f8e18ff */
[----:B------:R-:W-:Y:S01]  /*6e10*/  @P6 SHF.L.U32 R4, R82, 0x1f, RZ ;  /* 0x0000001f52046819 */ /* 0x000fe200000006ff */
[----:B------:R1:W-:Y:S01]  /*6e20*/  STS.128 [R88+0x2200], R16 ;  /* 0x0022001058007388 */ /* 0x0003e20000000c00 */
[----:B------:R-:W-:Y:S01]  /*6e30*/  @!PT LDS RZ, [RZ] ;  /* 0x00000000fffff984 */ /* 0x000fe20000000800 */
[----:B------:R-:W-:Y:S01]  /*6e40*/  @!PT LDS RZ, [RZ] ;  /* 0x00000000fffff984 */ /* 0x000fe20000000800 */
[----:B------:R-:W-:Y:S01]  /*6e50*/  @!PT LDS RZ, [RZ] ;  /* 0x00000000fffff984 */ /* 0x000fe20000000800 */
[----:B------:R-:W-:Y:S01]  /*6e60*/  @!PT LDS RZ, [RZ] ;  /* 0x00000000fffff984 */ /* 0x000fe20000000800 */
[----:B------:R2:W-:Y:S07]  /*6e70*/  MEMBAR.ALL.CTA ;  /* 0x0000000000007992 */ /* 0x0005ee0000008000 */
[----:B--2---:R-:W2:Y:S02]  /*6e80*/  FENCE.VIEW.ASYNC.S ;  /* 0x00000000000073c6 */ /* 0x004ea40000000000 */
[----:B--2---:R-:W-:Y:S06]  /*6e90*/  BAR.SYNC.DEFER_BLOCKING 0x1, 0x80 ;  /* 0x0042000000007b1d */ /* 0x004fec0000010000 */
[----:B------:R-:W-:Y:S05]  /*6ea0*/  @P0 BRA `(.L_x_113) ;  /* 0x00000000003c0947 */ /* 0x000fea0003800000 */
[----:B------:R-:W2:Y:S01]  /*6eb0*/  LDCU.64 UR6, c[0x0][0x348] ;  /* 0x00006900ff0677ac */ /* 0x000ea20008000a00 */
[----:B------:R-:W-:Y:S01]  /*6ec0*/  UIADD3 UR4, UPT, UPT, UR44, 0x2200, URZ ;  /* 0x000022002c047890 */ /* 0x000fe2000fffe0ff */
[----:B------:R-:W-:Y:S01]  /*6ed0*/  UMOV UR51, UR36 ;  /* 0x0000002400337c82 */ /* 0x000fe20008000000 */
[----:B------:R-:W-:Y:S02]  /*6ee0*/  UIADD3 UR9, UPT, UPT, UR49, 0x40, URZ ;  /* 0x0000004031097890 */ /* 0x000fe4000fffe0ff */
[----:B------:R-:W-:Y:S02]  /*6ef0*/  UIADD3 UR8, UPT, UPT, UR44, 0x2a00, URZ ;  /* 0x00002a002c087890 */ /* 0x000fe4000fffe0ff */
[----:B------:R-:W-:Y:S01]  /*6f00*/  MOV R86, UR4 ;  /* 0x0000000400567c02 */ /* 0x000fe20008000f00 */
[----:B------:R-:W-:Y:S01]  /*6f10*/  UMOV UR10, UR50 ;  /* 0x00000032000a7c82 */ /* 0x000fe20008000000 */
[----:B------:R-:W-:Y:S02]  /*6f20*/  UMOV UR11, UR36 ;  /* 0x00000024000b7c82 */ /* 0x000fe40008000000 */
[----:B------:R-:W-:Y:S01]  /*6f30*/  R2UR UR48, R86 ;  /* 0x00000000563072ca */ /* 0x000fe200000e0000 */
[----:B--2---:R-:W-:Y:S04]  /*6f40*/  UIADD3 UR4, UP0, UPT, UR6, 0x680, URZ ;  /* 0x0000068006047890 */ /* 0x004fe8000ff1e0ff */
[----:B------:R-:W-:Y:S09]  /*6f50*/  UIADD3.X UR5, UPT, UPT, URZ, UR7, URZ, UP0, !UPT ;  /* 0x00000007ff057290 */ /* 0x000ff200087fe4ff */
[----:B------:R2:W-:Y:S01]  /*6f60*/  UTMASTG.3D [UR48], [UR4] ;  /* 0x00000030040073b5 */ /* 0x0005e20008010000 */
[----:B------:R2:W-:Y:S01]  /*6f70*/  UTMASTG.3D [UR8], [UR4] ;  /* 0x00000008040073b5 */ /* 0x0005e20008010000 */
[----:B------:R0:W-:Y:S01]  /*6f80*/  UTMACMDFLUSH ;  /* 0x00000000000079b7 */ /* 0x0001e20000000000 */
[----:B--2---:R-:W-:Y:S04]  /*6f90*/  DEPBAR.LE SB0, 0x1 ;  /* 0x000080400000791a */ /* 0x004fe80000000000 */
.L_x_113:
[----:B------:R-:W-:Y:S05]  /*6fa0*/  BSYNC.RECONVERGENT B0 ;  /* 0x0000000000007941 */ /* 0x000fea0003800200 */
.L_x_112:
[----:B------:R-:W-:Y:S06]  /*6fb0*/  BAR.SYNC.DEFER_BLOCKING 0x1, 0x80 ;  /* 0x0042000000007b1d */ /* 0x000fec0000010000 */
[----:B------:R-:W2:Y:S01]  /*6fc0*/  @P6 SYNCS.PHASECHK.TRANS64.TRYWAIT P0, [R3+URZ+0x40], R4 ;  /* 0x00004004030065a7 */ /* 0x000ea200080011ff */
[----:B------:R-:W-:Y:S01]  /*6fd0*/  BSSY B1, `(.L_x_114) ;  /* 0x000001f000017945 */ /* 0x000fe20003800000 */
[----:B--2---:R-:W-:Y:S03]  /*6fe0*/  @P6 SEL R43, RZ, 0x1, !P0 ;  /* 0x00000001ff2b6807 */ /* 0x004fe60004000000 */
[----:B------:R-:W-:Y:S05]  /*6ff0*/  @!P6 BRA `(.L_x_115) ;  /* 0x000000000070e947 */ /* 0x000fea0003800000 */
[----:B------:R-:W-:Y:S01]  /*7000*/  ISETP.NE.AND P1, PT, R56, RZ, PT ;  /* 0x000000ff3800720c */ /* 0x000fe20003f25270 */
[----:B------:R-:W-:Y:S01]  /*7010*/  BSSY B0, `(.L_x_116) ;  /* 0x0000008000007945 */ /* 0x000fe20003800000 */
[----:B------:R-:W-:Y:S11]  /*7020*/  ISETP.NE.AND P0, PT, R43, RZ, PT ;  /* 0x000000ff2b00720c */ /* 0x000ff60003f05270 */
[----:B------:R-:W-:Y:S04]  /*7030*/  @P1 IMAD R2, R83, 0x1000, R2 ;  /* 0x0000100053021824 */ /* 0x000fe800078e0202 */
[----:B------:R-:W-:Y:S01]  /*7040*/  @P1 IMAD.IADD R4, R0, 0x1, R2 ;  /* 0x0000000100041824 */ /* 0x000fe200078e0202 */
[----:B------:R-:W-:Y:S06]  /*7050*/  @P0 BRA `(.L_x_117) ;  /* 0x00000000000c0947 */ /* 0x000fec0003800000 */
[----:B------:R-:W-:Y:S04]  /*7060*/  SHF.L.U32 R0, R82, 0x1f, RZ ;  /* 0x0000001f52007819 */ /* 0x000fe800000006ff */
[----:B------:R-:W2:Y:S02]  /*7070*/  SYNCS.PHASECHK.TRANS64.TRYWAIT P0, [R3+URZ+0x40], R0 ;  /* 0x00004000030075a7 */ /* 0x000ea400080011ff */
[----:B--2---:R-:W-:Y:S05]  /*7080*/  @!P0 BRA `(.L_x_118) ;  /* 0x00000018002c8947 */ /* 0x004fea0003800000 */
.L_x_117:
[----:B------:R-:W-:Y:S05]  /*7090*/  BSYNC B0 ;  /* 0x0000000000007941 */ /* 0x000fea0003800000 */
.L_x_116:
[----:B------:R-:W-:Y:S01]  /*70a0*/  ISETP.NE.AND P0, PT, R56, RZ, PT ;  /* 0x000000ff3800720c */ /* 0x000fe20003f05270 */
[----:B--2---:R-:W-:Y:S02]  /*70b0*/  VIADD R3, R3, 0x50 ;  /* 0x0000005003037836 */ /* 0x004fe40000000000 */
[----:B------:R-:W-:Y:S02]  /*70c0*/  IMAD.U32 R0, RZ, RZ, UR46 ;  /* 0x0000002eff007e24 */ /* 0x000fe4000f8e00ff */
[----:B------:R-:W-:Y:S03]  /*70d0*/  VIADD R83, R83, 0x1 ;  /* 0x0000000153537836 */ /* 0x000fe60000000000 */
[----:B------:R-:W-:Y:S05]  /*70e0*/  PRMT R0, R0, 0x654, R3 ;  /* 0x0000065400007816 */ /* 0x000fea0000000003 */
[----:B------:R2:W3:Y:S04]  /*70f0*/  @P0 LDS.128 R44, [R2+0x200] ;  /* 0x00020000022c0984 */ /* 0x0004e80000000c00 */
[----:B------:R2:W4:Y:S01]  /*7100*/  @P0 LDS.128 R48, [R4+0x200] ;  /* 0x0002000004300984 */ /* 0x0005220000000c00 */
[C---:B------:R-:W-:Y:S01]  /*7110*/  ISETP.NE.AND P0, PT, R83.reuse, 0x2, PT ;  /* 0x000000025300780c */ /* 0x040fe20003f05270 */
[----:B------:R-:W-:Y:S01]  /*7120*/  @!PT LDS RZ, [RZ] ;  /* 0x00000000fffff984 */ /* 0x000fe20000000800 */
[----:B------:R-:W-:Y:S01]  /*7130*/  @!PT LDS RZ, [RZ] ;  /* 0x00000000fffff984 */ /* 0x000fe20000000800 */
[----:B------:R-:W-:Y:S01]  /*7140*/  @!PT LDS RZ, [RZ] ;  /* 0x00000000fffff984 */ /* 0x000fe20000000800 */
[----:B------:R-:W-:Y:S01]  /*7150*/  @!PT LDS RZ, [RZ] ;  /* 0x00000000fffff984 */ /* 0x000fe20000000800 */
[----:B------:R5:W-:Y:S06]  /*7160*/  MEMBAR.ALL.CTA ;  /* 0x0000000000007992 */ /* 0x000bec0000008000 */
[----:B-----5:R-:W5:Y:S01]  /*7170*/  FENCE.VIEW.ASYNC.S ;  /* 0x00000000000073c6 */ /* 0x020f620000000000 */
[----:B------:R-:W-:Y:S01]  /*7180*/  SEL R83, R83, RZ, P0 ;  /* 0x000000ff53537207 */ /* 0x000fe20000000000 */
[----:B-----5:R5:W-:Y:S02]  /*7190*/  SYNCS.ARRIVE.TRANS64.RED.A1T0 RZ, [R0+URZ], RZ ;  /* 0x000000ff00ff79a7 */ /* 0x020be400081004ff */
[----:B-----5:R-:W-:Y:S04]  /*71a0*/  SEL R0, RZ, 0x1, P0 ;  /* 0x00000001ff007807 */ /* 0x020fe80000000000 */
[----:B--23--:R-:W-:Y:S02]  /*71b0*/  LOP3.LUT R82, R82, R0, RZ, 0x3c, !PT ;  /* 0x0000000052527212 */ /* 0x00cfe400078e3cff */
.L_x_115:
[----:B------:R-:W-:Y:S05]  /*71c0*/  BSYNC B1 ;  /* 0x0000000000017941 */ /* 0x000fea0003800000 */
.L_x_114:
[----:B------:R-:W-:Y:S05]  /*71d0*/  VIADD R0, R39, 0x20 ;  /* 0x0000002027007836 */ /* 0x000fea0000000000 */
[----:B------:R-:W-:Y:S04]  /*71e0*/  SHF.R.U32.HI R0, RZ, 0x15, R0 ;  /* 0x00000015ff007819 */ /* 0x000fe80000011600 */
[----:B------:R-:W-:Y:S11]  /*71f0*/  LOP3.LUT P0, RZ, R0, 0x3, R77, 0x48, !PT ;  /* 0x0000000300ff7812 */ /* 0x000ff6000780484d */
[----:B------:R-:W-:Y:S02]  /*7200*/  @!UPT UIADD3 URZ, UPT, UPT, URZ, URZ, URZ ;  /* 0x000000fffffff290 */ /* 0x000fe4000fffe0ff */
[----:B------:R-:W-:Y:S05]  /*7210*/  @!P0 BRA `(.L_x_119) ;  /* 0x0000000000408947 */ /* 0x000fea0003800000 */
[----:B------:R-:W2:Y:S01]  /*7220*/  LDCU.64 UR8, c[0x4][0x70] ;  /* 0x01000e00ff0877ac */ /* 0x000ea20008000a00 */
[----:B------:R-:W-:Y:S01]  /*7230*/  MOV R3, 0x0 ;  /* 0x0000000000037802 */ /* 0x000fe20000000f00 */
[----:B------:R-:W-:Y:S02]  /*7240*/  HFMA2 R12, -RZ, RZ, 0, 5.9604644775390625e-08 ;  /* 0x00000001ff0c7431 */ /* 0x000fe400000001ff */
[----:B------:R-:W-:Y:S02]  /*7250*/  IMAD.MOV.U32 R8, RZ, RZ, 0x192 ;  /* 0x00000192ff087424 */ /* 0x000fe400078e00ff */
[----:B------:R-:W-:Y:S01]  /*7260*/  IMAD.MOV.U32 R13, RZ, RZ, RZ ;  /* 0x000000ffff0d7224 */ /* 0x000fe200078e00ff */
[----:B------:R-:W3:Y:S01]  /*7270*/  LDCU.64 UR6, c[0x4][0x78] ;  /* 0x01000f00ff0677ac */ /* 0x000ee20008000a00 */
[----:B------:R-:W1:Y:S01]  /*7280*/  LDC.64 R2, c[0x4][R3] ;  /* 0x0100000003027b82 */ /* 0x000e620000000a00 */
[----:B------:R-:W5:Y:S01]  /*7290*/  LDCU.64 UR4, c[0x4][0x10] ;  /* 0x01000200ff0477ac */ /* 0x000f620008000a00 */
[----:B--2---:R-:W-:Y:S01]  /*72a0*/  MOV R5, UR9 ;  /* 0x0000000900057c02 */ /* 0x004fe20008000f00 */
[----:B------:R-:W-:Y:S01]  /*72b0*/  IMAD.U32 R4, RZ, RZ, UR8 ;  /* 0x00000008ff047e24 */ /* 0x000fe2000f8e00ff */
[----:B---3--:R-:W-:Y:S01]  /*72c0*/  MOV R7, UR7 ;  /* 0x0000000700077c02 */ /* 0x008fe20008000f00 */
[----:B------:R-:W-:Y:S01]  /*72d0*/  IMAD.U32 R6, RZ, RZ, UR6 ;  /* 0x00000006ff067e24 */ /* 0x000fe2000f8e00ff */
[----:B-----5:R-:W-:Y:S01]  /*72e0*/  MOV R11, UR5 ;  /* 0x00000005000b7c02 */ /* 0x020fe20008000f00 */
[----:B------:R-:W-:Y:S02]  /*72f0*/  IMAD.U32 R10, RZ, RZ, UR4 ;  /* 0x00000004ff0a7e24 */ /* 0x000fe4000f8e00ff */
[----:B------:R-:W-:Y:S07]  /*7300*/  LEPC R20, `(.L_x_119) ;  /* 0x000000001014794e */ /* 0x000fee0000000000 */
[----:B-1--4-:R-:W-:Y:S05]  /*7310*/  CALL.ABS.NOINC R2 ;  /* 0x0000000002007343 */ /* 0x012fea0003c00000 */
.L_x_119:
[----:B------:R-:W-:Y:S01]  /*7320*/  ISETP.NE.AND P0, PT, R87, RZ, PT ;  /* 0x000000ff5700720c */ /* 0x000fe20003f05270 */
[----:B------:R-:W-:Y:S05]  /*7330*/  WARPSYNC.ALL ;  /* 0x0000000000007948 */ /* 0x000fea0003800000 */
[----:B------:R-:W-:Y:S01]  /*7340*/  R2UR UR4, R39 ;  /* 0x00000000270472ca */ /* 0x000fe200000e0000 */
[----:B------:R-:W-:Y:S01]  /*7350*/  IMAD.U32 R64, R46, 0x10000, RZ ;  /* 0x000100002e407824 */ /* 0x000fe200078e00ff */
[----:B------:R-:W-:Y:S01]  /*7360*/  SHF.L.U32 R41, R44, 0x10, RZ ;  /* 0x000000102c297819 */ /* 0x000fe200000006ff */
[----:B----4-:R-:W-:Y:S01]  /*7370*/  IMAD.U32 R63, R48, 0x10000, RZ ;  /* 0x00010000303f7824 */ /* 0x010fe200078e00ff */
[----:B------:R-:W-:Y:S01]  /*7380*/  PRMT R39, R44, 0x8880, RZ ;  /* 0x000088802c277816 */ /* 0x000fe200000000ff */
[----:B-1----:R-:W-:Y:S01]  /*7390*/  IMAD.U32 R53, R50, 0x10000, RZ ;  /* 0x0001000032357824 */ /* 0x002fe200078e00ff */
[----:B------:R-:W-:Y:S01]  /*73a0*/  SHF.L.U32 R42, R44, 0x8, RZ ;  /* 0x000000082c2a7819 */ /* 0x000fe200000006ff */
[----:B------:R-:W-:Y:S01]  /*73b0*/  BSSY.RECONVERGENT B0, `(.L_x_120) ;  /* 0x00000a1000007945 */ /* 0x000fe20003800200 */
[----:B------:R-:W-:Y:S02]  /*73c0*/  SHF.R.S32.HI R41, RZ, 0x18, R41 ;  /* 0x00000018ff297819 */ /* 0x000fe40000011429 */
[----:B------:R-:W-:Y:S02]  /*73d0*/  SHF.R.S32.HI R42, RZ, 0x18, R42 ;  /* 0x00000018ff2a7819 */ /* 0x000fe4000001142a */
[----:B------:R-:W-:Y:S01]  /*73e0*/  SHF.R.S32.HI R43, RZ, 0x18, R44 ;  /* 0x00000018ff2b7819 */ /* 0x000fe2000001142c */
[----:B------:R-:W1:Y:S01]  /*73f0*/  LDTM.x32 R4, tmem[UR4+0x20] ;  /* 0x00002004000479ee */ /* 0x000e6200082c0000 */
[----:B------:R-:W-:Y:S01]  /*7400*/  NOP ;  /* 0x0000000000007918 */ /* 0x000fe20000000000 */
[----:B------:R-:W-:Y:S02]  /*7410*/  IADD3 R80, PT, PT, R80, 0xb0, RZ ;  /* 0x000000b050507810 */ /* 0x000fe40007ffe0ff */
[C---:B------:R-:W-:Y:S02]  /*7420*/  PRMT R69, R45.reuse, 0x8880, RZ ;  /* 0x000088802d457816 */ /* 0x040fe400000000ff */
[----:B------:R-:W-:Y:S02]  /*7430*/  LOP3.LUT R80, R80, 0xfefffff8, RZ, 0xc0, !PT ;  /* 0xfefffff850507812 */ /* 0x000fe400078ec0ff */
[----:B------:R-:W-:Y:S02]  /*7440*/  SHF.L.U32 R68, R45, 0x10, RZ ;  /* 0x000000102d447819 */ /* 0x000fe400000006ff */
[----:B-1----:R1:W-:Y:S01]  /*7450*/  SYNCS.ARRIVE.TRANS64.RED.A1T0 RZ, [R80+URZ], RZ ;  /* 0x000000ff50ff79a7 */ /* 0x0023e200081004ff */
[----:B------:R-:W-:Y:S02]  /*7460*/  SHF.R.S32.HI R44, RZ, 0x18, R45 ;  /* 0x00000018ff2c7819 */ /* 0x000fe4000001142d */
[----:B------:R-:W-:Y:S02]  /*7470*/  PRMT R66, R46, 0x8880, RZ ;  /* 0x000088802e427816 */ /* 0x000fe400000000ff */
[C---:B------:R-:W-:Y:S02]  /*7480*/  PRMT R60, R47.reuse, 0x8880, RZ ;  /* 0x000088802f3c7816 */ /* 0x040fe400000000ff */
[C---:B------:R-:W-:Y:S02]  /*7490*/  SHF.L.U32 R59, R47.reuse, 0x10, RZ ;  /* 0x000000102f3b7819 */ /* 0x040fe400000006ff */
[----:B------:R-:W-:Y:S02]  /*74a0*/  SHF.L.U32 R58, R47, 0x8, RZ ;  /* 0x000000082f3a7819 */ /* 0x000fe400000006ff */
[C---:B------:R-:W-:Y:S02]  /*74b0*/  PRMT R65, R48.reuse, 0x8880, RZ ;  /* 0x0000888030417816 */ /* 0x040fe400000000ff */
[----:B------:R-:W-:Y:S01]  /*74c0*/  SHF.L.U32 R62, R48, 0x8, RZ ;  /* 0x00000008303e7819 */ /* 0x000fe200000006ff */
[C---:B------:R-:W-:Y:S01]  /*74d0*/  IMAD R0, R38.reuse, R4, RZ ;  /* 0x0000000426007224 */ /* 0x040fe200078e02ff */
[----:B------:R-:W-:Y:S01]  /*74e0*/  SHF.R.S32.HI R4, RZ, 0x18, R68 ;  /* 0x00000018ff047819 */ /* 0x000fe20000011444 */
[C---:B------:R-:W-:Y:S01]  /*74f0*/  IMAD R2, R38.reuse, R5, RZ ;  /* 0x0000000526027224 */ /* 0x040fe200078e02ff */
[C---:B------:R-:W-:Y:S01]  /*7500*/  PRMT R57, R49.reuse, 0x8880, RZ ;  /* 0x0000888031397816 */ /* 0x040fe200000000ff */
[C---:B------:R-:W-:Y:S01]  /*7510*/  IMAD R3, R38.reuse, R6, RZ ;  /* 0x0000000626037224 */ /* 0x040fe200078e02ff */
[----:B------:R-:W-:Y:S01]  /*7520*/  SHF.L.U32 R56, R49, 0x10, RZ ;  /* 0x0000001031387819 */ /* 0x000fe200000006ff */
[----:B------:R-:W-:Y:S01]  /*7530*/  IMAD R0, R39, R40, R0 ;  /* 0x0000002827007224 */ /* 0x000fe200078e0200 */
[----:B------:R-:W-:Y:S01]  /*7540*/  MOV R39, R66 ;  /* 0x0000004200277202 */ /* 0x000fe20000000f00 */
[----:B------:R-:W-:Y:S01]  /*7550*/  IMAD R7, R38, R7, RZ ;  /* 0x0000000726077224 */ /* 0x000fe200078e02ff */
[----:B------:R-:W-:Y:S01]  /*7560*/  SHF.L.U32 R55, R49, 0x8, RZ ;  /* 0x0000000831377819 */ /* 0x000fe200000006ff */
[-C--:B------:R-:W-:Y:S01]  /*7570*/  IMAD R2, R41, R40.reuse, R2 ;  /* 0x0000002829027224 */ /* 0x080fe200078e0202 */
[----:B------:R-:W-:Y:S01]  /*7580*/  SHF.R.S32.HI R41, RZ, 0x18, R48 ;  /* 0x00000018ff297819 */ /* 0x000fe20000011430 */
[-C--:B------:R-:W-:Y:S01]  /*7590*/  IMAD R3, R42, R40.reuse, R3 ;  /* 0x000000282a037224 */ /* 0x080fe200078e0203 */
[----:B------:R-:W-:Y:S01]  /*75a0*/  SHF.L.U32 R48, R51, 0x8, RZ ;  /* 0x0000000833307819 */ /* 0x000fe200000006ff */
[----:B------:R-:W-:Y:S01]  /*75b0*/  IMAD R7, R43, R40, R7 ;  /* 0x000000282b077224 */ /* 0x000fe200078e0207 */
[----:B------:R-:W-:Y:S01]  /*75c0*/  SHF.L.U32 R67, R45, 0x8, RZ ;  /* 0x000000082d437819 */ /* 0x000fe200000006ff */
[C---:B------:R-:W-:Y:S01]  /*75d0*/  IMAD R8, R38.reuse, R8, RZ ;  /* 0x0000000826087224 */ /* 0x040fe200078e02ff */
[----:B------:R-:W-:Y:S01]  /*75e0*/  SHF.R.S32.HI R45, RZ, 0x18, R46 ;  /* 0x00000018ff2d7819 */ /* 0x000fe2000001142e */
[----:B------:R-:W-:Y:S01]  /*75f0*/  IMAD R9, R38, R9, RZ ;  /* 0x0000000926097224 */ /* 0x000fe200078e02ff */
[----:B------:R-:W-:Y:S01]  /*7600*/  SHF.L.U32 R61, R46, 0x8, RZ ;  /* 0x000000082e3d7819 */ /* 0x000fe200000006ff */
[C---:B------:R-:W-:Y:S01]  /*7610*/  IMAD R10, R38.reuse, R10, RZ ;  /* 0x0000000a260a7224 */ /* 0x040fe200078e02ff */
[----:B------:R-:W-:Y:S01]  /*7620*/  SHF.R.S32.HI R46, RZ, 0x18, R47 ;  /* 0x00000018ff2e7819 */ /* 0x000fe2000001142f */
[C---:B------:R-:W-:Y:S01]  /*7630*/  IMAD R11, R38.reuse, R11, RZ ;  /* 0x0000000b260b7224 */ /* 0x040fe200078e02ff */
[----:B------:R-:W-:Y:S01]  /*7640*/  SHF.R.S32.HI R42, RZ, 0x18, R49 ;  /* 0x00000018ff2a7819 */ /* 0x000fe20000011431 */
[----:B------:R-:W-:Y:S01]  /*7650*/  IMAD R6, R38, R15, RZ ;  /* 0x0000000f26067224 */ /* 0x000fe200078e02ff */
[----:B------:R-:W-:Y:S01]  /*7660*/  PRMT R54, R50, 0x8880, RZ ;  /* 0x0000888032367816 */ /* 0x000fe200000000ff */
[----:B------:R-:W-:Y:S01]  /*7670*/  IMAD R15, R38, R20, RZ ;  /* 0x00000014260f7224 */ /* 0x000fe200078e02ff */
[----:B------:R-:W-:Y:S01]  /*7680*/  SHF.L.U32 R52, R50, 0x8, RZ ;  /* 0x0000000832347819 */ /* 0x000fe200000006ff */
[C---:B------:R-:W-:Y:S01]  /*7690*/  IMAD R20, R38.reuse, R25, RZ ;  /* 0x0000001926147224 */ /* 0x040fe200078e02ff */
[----:B------:R-:W-:Y:S01]  /*76a0*/  SHF.R.S32.HI R43, RZ, 0x18, R50 ;  /* 0x00000018ff2b7819 */ /* 0x000fe20000011432 */
[C---:B------:R-:W-:Y:S01]  /*76b0*/  IMAD R25, R38.reuse, R30, RZ ;  /* 0x0000001e26197224 */ /* 0x040fe200078e02ff */
[C---:B------:R-:W-:Y:S01]  /*76c0*/  PRMT R50, R51.reuse, 0x8880, RZ ;  /* 0x0000888033327816 */ /* 0x040fe200000000ff */
[C---:B------:R-:W-:Y:S01]  /*76d0*/  IMAD R30, R38.reuse, R35, RZ ;  /* 0x00000023261e7224 */ /* 0x040fe200078e02ff */
[----:B------:R-:W-:Y:S02]  /*76e0*/  SHF.L.U32 R49, R51, 0x10, RZ ;  /* 0x0000001033317819 */ /* 0x000fe400000006ff */
[----:B------:R-:W-:Y:S02]  /*76f0*/  SHF.R.S32.HI R47, RZ, 0x18, R51 ;  /* 0x00000018ff2f7819 */ /* 0x000fe40000011433 */
[----:B------:R-:W-:Y:S01]  /*7700*/  I2IP.S8.S32.SAT R51, R7, R3, RZ ;  /* 0x0000000307337239 */ /* 0x000fe200000014ff */
[----:B------:R-:W-:Y:S01]  /*7710*/  IMAD.MOV.U32 R3, RZ, RZ, R69 ;  /* 0x000000ffff037224 */ /* 0x000fe200078e0045 */
[----:B------:R-:W-:Y:S01]  /*7720*/  SHF.R.S32.HI R5, RZ, 0x18, R67 ;  /* 0x00000018ff057819 */ /* 0x000fe20000011443 */
[----:B------:R-:W-:Y:S01]  /*7730*/  IMAD R7, R38, R16, RZ ;  /* 0x0000001026077224 */ /* 0x000fe200078e02ff */
[----:B------:R-:W-:Y:S01]  /*7740*/  IADD3 R36, PT, PT, R36, 0x1, RZ ;  /* 0x0000000124247810 */ /* 0x000fe20007ffe0ff */
[-C--:B------:R-:W-:Y:S02]  /*7750*/  IMAD R8, R3, R40.reuse, R8 ;  /* 0x0000002803087224 */ /* 0x080fe400078e0208 */
[-C--:B------:R-:W-:Y:S02]  /*7760*/  IMAD R9, R4, R40.reuse, R9 ;  /* 0x0000002804097224 */ /* 0x080fe400078e0209 */
[-C--:B------:R-:W-:Y:S02]  /*7770*/  IMAD R10, R5, R40.reuse, R10 ;  /* 0x00000028050a7224 */ /* 0x080fe400078e020a */
[----:B------:R-:W-:Y:S02]  /*7780*/  IMAD R11, R44, R40, R11 ;  /* 0x000000282c0b7224 */ /* 0x000fe400078e020b */
[C---:B------:R-:W-:Y:S02]  /*7790*/  IMAD R3, R38.reuse, R12, RZ ;  /* 0x0000000c26037224 */ /* 0x040fe400078e02ff */
[C---:B------:R-:W-:Y:S01]  /*77a0*/  IMAD R12, R38.reuse, R17, RZ ;  /* 0x00000011260c7224 */ /* 0x040fe200078e02ff */
[----:B------:R-:W-:Y:S01]  /*77b0*/  I2IP.S8.S32.SAT R11, R11, R10, RZ ;  /* 0x0000000a0b0b7239 */ /* 0x000fe200000014ff */
[C---:B------:R-:W-:Y:S01]  /*77c0*/  IMAD R17, R38.reuse, R22, RZ ;  /* 0x0000001626117224 */ /* 0x040fe200078e02ff */
[----:B------:R-:W-:Y:S01]  /*77d0*/  SHF.R.S32.HI R10, RZ, 0x18, R64 ;  /* 0x00000018ff0a7819 */ /* 0x000fe20000011440 */
[C---:B------:R-:W-:Y:S02]  /*77e0*/  IMAD R22, R38.reuse, R27, RZ ;  /* 0x0000001b26167224 */ /* 0x040fe400078e02ff */
[----:B------:R-:W-:Y:S01]  /*77f0*/  IMAD R27, R38, R32, RZ ;  /* 0x00000020261b7224 */ /* 0x000fe200078e02ff */
[----:B------:R-:W-:Y:S01]  /*7800*/  I2IP.S8.S32.SAT R32, R2, R0, R51 ;  /* 0x0000000002207239 */ /* 0x000fe20000001433 */
[C---:B------:R-:W-:Y:S01]  /*7810*/  IMAD R4, R38.reuse, R13, RZ ;  /* 0x0000000d26047224 */ /* 0x040fe200078e02ff */
[----:B------:R-:W-:Y:S01]  /*7820*/  SHF.R.S32.HI R0, RZ, 0x18, R61 ;  /* 0x00000018ff007819 */ /* 0x000fe2000001143d */
[C---:B------:R-:W-:Y:S01]  /*7830*/  IMAD R5, R38.reuse, R14, RZ ;  /* 0x0000000e26057224 */ /* 0x040fe200078e02ff */
[----:B------:R-:W-:Y:S01]  /*7840*/  MOV R2, R60 ;  /* 0x0000003c00027202 */ /* 0x000fe20000000f00 */
[C---:B------:R-:W-:Y:S02]  /*7850*/  IMAD R13, R38.reuse, R18, RZ ;  /* 0x00000012260d7224 */ /* 0x040fe400078e02ff */
[----:B------:R-:W-:Y:S02]  /*7860*/  IMAD R3, R39, R40, R3 ;  /* 0x0000002827037224 */ /* 0x000fe400078e0203 */
[C---:B------:R-:W-:Y:S02]  /*7870*/  IMAD R18, R38.reuse, R23, RZ ;  /* 0x0000001726127224 */ /* 0x040fe400078e02ff */
[----:B------:R-:W-:Y:S02]  /*7880*/  IMAD R23, R38, R28, RZ ;  /* 0x0000001c26177224 */ /* 0x000fe400078e02ff */
[----:B------:R-:W-:Y:S02]  /*7890*/  IMAD R4, R10, R40, R4 ;  /* 0x000000280a047224 */ /* 0x000fe400078e0204 */
[----:B------:R-:W-:Y:S01]  /*78a0*/  IMAD R28, R38, R33, RZ ;  /* 0x00000021261c7224 */ /* 0x000fe200078e02ff */
[----:B------:R-:W-:Y:S01]  /*78b0*/  I2IP.S8.S32.SAT R33, R9, R8, R11 ;  /* 0x0000000809217239 */ /* 0x000fe2000000140b */
[-C--:B------:R-:W-:Y:S01]  /*78c0*/  IMAD R5, R0, R40.reuse, R5 ;  /* 0x0000002800057224 */ /* 0x080fe200078e0205 */
[----:B------:R-:W-:Y:S01]  /*78d0*/  SHF.R.S32.HI R8, RZ, 0x18, R59 ;  /* 0x00000018ff087819 */ /* 0x000fe2000001143b */
[-C--:B------:R-:W-:Y:S01]  /*78e0*/  IMAD R6, R45, R40.reuse, R6 ;  /* 0x000000282d067224 */ /* 0x080fe200078e0206 */
[----:B------:R-:W-:Y:S01]  /*78f0*/  SHF.R.S32.HI R9, RZ, 0x18, R58 ;  /* 0x00000018ff097819 */ /* 0x000fe2000001143a */
[-C--:B------:R-:W-:Y:S01]  /*7900*/  IMAD R7, R2, R40.reuse, R7 ;  /* 0x0000002802077224 */ /* 0x080fe200078e0207 */
[----:B------:R-:W-:Y:S01]  /*7910*/  MOV R0, R65 ;  /* 0x0000004100007202 */ /* 0x000fe20000000f00 */
[----:B------:R-:W-:Y:S01]  /*7920*/  IMAD R14, R38, R19, RZ ;  /* 0x00000013260e7224 */ /* 0x000fe200078e02ff */
[----:B------:R-:W-:Y:S01]  /*7930*/  I2IP.S8.S32.SAT R5, R6, R5, RZ ;  /* 0x0000000506057239 */ /* 0x000fe200000014ff */
[-C--:B------:R-:W-:Y:S01]  /*7940*/  IMAD R12, R8, R40.reuse, R12 ;  /* 0x00000028080c7224 */ /* 0x080fe200078e020c */
[----:B------:R-:W-:Y:S01]  /*7950*/  SHF.R.S32.HI R2, RZ, 0x18, R63 ;  /* 0x00000018ff027819 */ /* 0x000fe2000001143f */
[-C--:B------:R-:W-:Y:S01]  /*7960*/  IMAD R13, R9, R40.reuse, R13 ;  /* 0x00000028090d7224 */ /* 0x080fe200078e020d */
[----:B------:R-:W-:Y:S01]  /*7970*/  SHF.R.S32.HI R8, RZ, 0x18, R62 ;  /* 0x00000018ff087819 */ /* 0x000fe2000001143e */
[----:B------:R-:W-:Y:S02]  /*7980*/  IMAD R16, R38, R21, RZ ;  /* 0x0000001526107224 */ /* 0x000fe400078e02ff */
[-C--:B------:R-:W-:Y:S02]  /*7990*/  IMAD R14, R46, R40.reuse, R14 ;  /* 0x000000282e0e7224 */ /* 0x080fe400078e020e */
[-C--:B------:R-:W-:Y:S02]  /*79a0*/  IMAD R15, R0, R40.reuse, R15 ;  /* 0x00000028000f7224 */ /* 0x080fe400078e020f */
[----:B------:R-:W-:Y:S01]  /*79b0*/  IMAD R16, R2, R40, R16 ;  /* 0x0000002802107224 */ /* 0x000fe200078e0210 */
[----:B------:R-:W-:Y:S01]  /*79c0*/  I2IP.S8.S32.SAT R13, R14, R13, RZ ;  /* 0x0000000d0e0d7239 */ /* 0x000fe200000014ff */
[C---:B------:R-:W-:Y:S01]  /*79d0*/  IMAD R19, R38.reuse, R24, RZ ;  /* 0x0000001826137224 */ /* 0x040fe200078e02ff */
[----:B------:R-:W-:Y:S01]  /*79e0*/  SHF.R.S32.HI R2, RZ, 0x18, R56 ;  /* 0x00000018ff027819 */ /* 0x000fe20000011438 */
[----:B------:R-:W-:Y:S01]  /*79f0*/  IMAD R24, R38, R29, RZ ;  /* 0x0000001d26187224 */ /* 0x000fe200078e02ff */
[----:B------:R-:W-:Y:S01]  /*7a00*/  I2IP.S8.S32.SAT R35, R12, R7, R13 ;  /* 0x000000070c237239 */ /* 0x000fe2000000140d */
[----:B------:R-:W-:Y:S02]  /*7a10*/  IMAD R17, R8, R40, R17 ;  /* 0x0000002808117224 */ /* 0x000fe400078e0211 */
[----:B------:R-:W-:Y:S02]  /*7a20*/  IMAD.MOV.U32 R0, RZ, RZ, R57 ;  /* 0x000000ffff007224 */ /* 0x000fe400078e0039 */
[----:B------:R-:W-:Y:S01]  /*7a30*/  IMAD R29, R38, R34, RZ ;  /* 0x00000022261d7224 */ /* 0x000fe200078e02ff */
[----:B------:R-:W-:Y:S01]  /*7a40*/  I2IP.S8.S32.SAT R34, R4, R3, R5 ;  /* 0x0000000304227239 */ /* 0x000fe20000001405 */
[-C--:B------:R-:W-:Y:S01]  /*7a50*/  IMAD R18, R41, R40.reuse, R18 ;  /* 0x0000002829127224 */ /* 0x080fe200078e0212 */
[----:B------:R-:W-:Y:S01]  /*7a60*/  SHF.R.S32.HI R3, RZ, 0x18, R55 ;  /* 0x00000018ff037819 */ /* 0x000fe20000011437 */
[----:B------:R-:W-:Y:S01]  /*7a70*/  IMAD R19, R0, R40, R19 ;  /* 0x0000002800137224 */ /* 0x000fe200078e0213 */
[----:B------:R-:W-:Y:S01]  /*7a80*/  MOV R0, R54 ;  /* 0x0000003600007202 */ /* 0x000fe20000000f00 */
[----:B------:R1:W-:Y:S01]  /*7a90*/  STS.128 [R74+UR44+0x3200], R32 ;  /* 0x003200204a007988 */ /* 0x0003e20008000c2c */
        /* <DEDUP_REMOVED lines=8> */
[----:B------:R-:W-:Y:S01]  /*7b20*/  I2IP.S8.S32.SAT R16, R16, R15, R17 ;  /* 0x0000000f10107239 */ /* 0x000fe20000001411 */
[-C--:B------:R-:W-:Y:S01]  /*7b30*/  IMAD R23, R0, R40.reuse, R23 ;  /* 0x0000002800177224 */ /* 0x080fe200078e0217 */
[----:B------:R-:W-:Y:S01]  /*7b40*/  SHF.R.S32.HI R0, RZ, 0x18, R52 ;  /* 0x00000018ff007819 */ /* 0x000fe20000011434 */
[----:B------:R-:W-:Y:S01]  /*7b50*/  IMAD R24, R2, R40, R24 ;  /* 0x0000002802187224 */ /* 0x000fe200078e0218 */
[----:B------:R-:W-:Y:S01]  /*7b60*/  MOV R2, R50 ;  /* 0x0000003200027202 */ /* 0x000fe20000000f00 */
[----:B------:R-:W-:Y:S01]  /*7b70*/  IMAD R26, R38, R31, RZ ;  /* 0x0000001f261a7224 */ /* 0x000fe200078e02ff */
[----:B------:R-:W-:Y:S01]  /*7b80*/  I2IP.S8.S32.SAT R17, R22, R21, RZ ;  /* 0x0000001516117239 */ /* 0x000fe200000014ff */
[-C--:B------:R-:W-:Y:S02]  /*7b90*/  IMAD R25, R0, R40.reuse, R25 ;  /* 0x0000002800197224 */ /* 0x080fe400078e0219 */
[-C--:B------:R-:W-:Y:S01]  /*7ba0*/  IMAD R26, R43, R40.reuse, R26 ;  /* 0x000000282b1a7224 */ /* 0x080fe200078e021a */
[----:B------:R-:W-:Y:S01]  /*7bb0*/  I2IP.S8.S32.SAT R17, R20, R19, R17 ;  /* 0x0000001314117239 */ /* 0x000fe20000001411 */
[-C--:B------:R-:W-:Y:S02]  /*7bc0*/  IMAD R27, R2, R40.reuse, R27 ;  /* 0x00000028021b7224 */ /* 0x080fe400078e021b */
[-C--:B------:R-:W-:Y:S01]  /*7bd0*/  IMAD R28, R3, R40.reuse, R28 ;  /* 0x00000028031c7224 */ /* 0x080fe200078e021c */
[----:B------:R-:W-:Y:S01]  /*7be0*/  I2IP.S8.S32.SAT R18, R26, R25, RZ ;  /* 0x000000191a127239 */ /* 0x000fe200000014ff */
[-C--:B------:R-:W-:Y:S02]  /*7bf0*/  IMAD R29, R4, R40.reuse, R29 ;  /* 0x00000028041d7224 */ /* 0x080fe400078e021d */
[----:B------:R-:W-:Y:S01]  /*7c00*/  IMAD R30, R47, R40, R30 ;  /* 0x000000282f1e7224 */ /* 0x000fe200078e021e */
[----:B------:R-:W-:Y:S04]  /*7c10*/  I2IP.S8.S32.SAT R18, R24, R23, R18 ;  /* 0x0000001718127239 */ /* 0x000fe80000001412 */
[----:B------:R-:W-:Y:S04]  /*7c20*/  I2IP.S8.S32.SAT R29, R30, R29, RZ ;  /* 0x0000001d1e1d7239 */ /* 0x000fe800000014ff */
[----:B------:R-:W-:Y:S05]  /*7c30*/  I2IP.S8.S32.SAT R19, R28, R27, R29 ;  /* 0x0000001b1c137239 */ /* 0x000fea000000141d */
        /* <DEDUP_REMOVED lines=10> */
[----:B------:R-:W-:Y:S02]  /*7ce0*/  UIADD3 UR13, UPT, UPT, UR49, 0x20, URZ ;  /* 0x00000020310d7890 */ /* 0x000fe4000fffe0ff */
[----:B------:R-:W-:Y:S01]  /*7cf0*/  UIADD3 UR12, UPT, UPT, UR44, 0x3200, URZ ;  /* 0x000032002c0c7890 */ /* 0x000fe2000fffe0ff */
[----:B------:R-:W-:Y:S01]  /*7d00*/  UMOV UR14, UR50 ;  /* 0x00000032000e7c82 */ /* 0x000fe20008000000 */
[----:B------:R-:W-:Y:S01]  /*7d10*/  UMOV UR15, UR36 ;  /* 0x00000024000f7c82 */ /* 0x000fe20008000000 */
[----:B------:R-:W-:Y:S02]  /*7d20*/  UIADD3 UR9, UPT, UPT, UR49, 0x60, URZ ;  /* 0x0000006031097890 */ /* 0x000fe4000fffe0ff */
[----:B------:R-:W-:Y:S01]  /*7d30*/  UIADD3 UR8, UPT, UPT, UR44, 0x3a00, URZ ;  /* 0x00003a002c087890 */ /* 0x000fe2000fffe0ff */
[----:B------:R-:W-:Y:S01]  /*7d40*/  UMOV UR10, UR50 ;  /* 0x00000032000a7c82 */ /* 0x000fe20008000000 */
[----:B------:R-:W-:Y:S01]  /*7d50*/  UMOV UR11, UR36 ;  /* 0x00000024000b7c82 */ /* 0x000fe20008000000 */
[----:B--2---:R-:W-:Y:S04]  /*7d60*/  UIADD3 UR4, UP0, UPT, UR6, 0x680, URZ ;  /* 0x0000068006047890 */ /* 0x004fe8000ff1e0ff */
[----:B------:R-:W-:Y:S09]  /*7d70*/  UIADD3.X UR5, UPT, UPT, URZ, UR7, URZ, UP0, !UPT ;  /* 0x00000007ff057290 */ /* 0x000ff200087fe4ff */
[----:B------:R2:W-:Y:S01]  /*7d80*/  UTMASTG.3D [UR12], [UR4] ;  /* 0x0000000c040073b5 */ /* 0x0005e20008010000 */
[----:B------:R2:W-:Y:S01]  /*7d90*/  UTMASTG.3D [UR8], [UR4] ;  /* 0x00000008040073b5 */ /* 0x0005e20008010000 */
[----:B------:R0:W-:Y:S01]  /*7da0*/  UTMACMDFLUSH ;  /* 0x00000000000079b7 */ /* 0x0001e20000000000 */
[----:B--2---:R-:W-:Y:S04]  /*7db0*/  DEPBAR.LE SB0, 0x1 ;  /* 0x000080400000791a */ /* 0x004fe80000000000 */
.L_x_121:
[----:B------:R-:W-:Y:S05]  /*7dc0*/  BSYNC.RECONVERGENT B0 ;  /* 0x0000000000007941 */ /* 0x000fea0003800200 */
.L_x_120:
[----:B------:R-:W-:Y:S01]  /*7dd0*/  R2UR UR4, R78 ;  /* 0x000000004e0472ca */ /* 0x000fe200000e0000 */
[----:B------:R-:W-:Y:S01]  /*7de0*/  BAR.SYNC.DEFER_BLOCKING 0x1, 0x80 ;  /* 0x0042000000007b1d */ /* 0x000fe20000010000 */
[----:B------:R-:W-:Y:S01]  /*7df0*/  ISETP.NE.AND P0, PT, R81, 0x2, PT ;  /* 0x000000025100780c */ /* 0x000fe20003f05270 */
[----:B------:R-:W-:Y:S01]  /*7e00*/  UISETP.NE.AND UP0, UPT, UR45, URZ, UPT ;  /* 0x000000ff2d00728c */ /* 0x000fe2000bf05270 */
[----:B------:R-:W-:Y:S01]  /*7e10*/  ISETP.NE.AND P1, PT, R36, 0x4, PT ;  /* 0x000000042400780c */ /* 0x000fe20003f25270 */
[----:B------:R-:W-:Y:S01]  /*7e20*/  UIADD3 UR24, UPT, UPT, UR37, UR63, URZ ;  /* 0x0000003f25187290 */ /* 0x000fe2000fffe0ff */
[----:B------:R-:W-:Y:S02]  /*7e30*/  SEL R2, RZ, 0x1, P0 ;  /* 0x00000001ff027807 */ /* 0x000fe40000000000 */
[----:B------:R-:W-:Y:S02]  /*7e40*/  SEL R0, RZ, 0x1, P1 ;  /* 0x00000001ff007807 */ /* 0x000fe40000800000 */
[----:B------:R-:W-:Y:S02]  /*7e50*/  LOP3.LUT R84, R84, R2, RZ, 0x3c, !PT ;  /* 0x0000000254547212 */ /* 0x000fe400078e3cff */
[----:B------:R-:W-:Y:S01]  /*7e60*/  LOP3.LUT R85, R85, R0, RZ, 0x3c, !PT ;  /* 0x0000000055557212 */ /* 0x000fe200078e3cff */
[----:B------:R-:W-:Y:S01]  /*7e70*/  UIADD3 UR20, UPT, UPT, UR38, UR4, URZ ;  /* 0x0000000426147290 */ /* 0x000fe2000fffe0ff */
[----:B------:R-:W-:Y:S02]  /*7e80*/  SEL R81, R81, RZ, P0 ;  /* 0x000000ff51517207 */ /* 0x000fe40000000000 */
[----:B------:R-:W-:Y:S01]  /*7e90*/  SEL R36, R36, RZ, P1 ;  /* 0x000000ff24247207 */ /* 0x000fe20000800000 */
[----:B------:R-:W-:Y:S01]  /*7ea0*/  UMOV UR36, UR59 ;  /* 0x0000003b00247c82 */ /* 0x000fe20008000000 */
[----:B------:R-:W-:Y:S07]  /*7eb0*/  BRA.U UP0, `(.L_x_122) ;  /* 0xffffffd5005c7547 */ /* 0x000fee000b83ffff */
[----:B------:R-:W-:Y:S05]  /*7ec0*/  EXIT ;  /* 0x000000000000794d */ /* 0x000fea0003800000 */
.L_x_24:
[----:B--2---:R2:W3:Y:S02]  /*7ed0*/  SYNCS.PHASECHK.TRANS64.TRYWAIT P0, [R0+URZ+0xe0], R2 ;  /* 0x0000e002000075a7 */ /* 0x0044e400080011ff */
[----:B---3--:R-:W-:Y:S05]  /*7ee0*/  @!P0 NANOSLEEP.SYNCS 0x989680 ;  /* 0x009896800000895d */ /* 0x008fea0003900000 */
[----:B------:R-:W3:Y:S02]  /*7ef0*/  @!P0 SYNCS.PHASECHK.TRANS64 P0, [R0+URZ+0xe0], R2 ;  /* 0x0000e002000085a7 */ /* 0x000ee400080010ff */
[----:B---3--:R-:W-:Y:S05]  /*7f00*/  @!P0 BRA `(.L_x_24) ;  /* 0xfffffffc00f08947 */ /* 0x008fea000383ffff */
[----:B------:R-:W-:Y:S05]  /*7f10*/  BRA `(.L_x_123) ;  /* 0xffffff9800b07947 */ /* 0x000fea000383ffff */
.L_x_27:
[----:B-1----:R-:W-:-:S07]  /*7f20*/  MOV R0, UR33 ;  /* 0x0000002100007c02 */ /* 0x002fce0008000f00 */
.L_x_124:
[----:B-1----:R1:W2:Y:S02]  /*7f30*/  SYNCS.PHASECHK.TRANS64.TRYWAIT P0, [R0+URZ+0x20], R3 ;  /* 0x00002003000075a7 */ /* 0x0022a400080011ff */
[----:B--2---:R-:W-:Y:S05]  /*7f40*/  @!P0 NANOSLEEP.SYNCS 0x989680 ;  /* 0x009896800000895d */ /* 0x004fea0003900000 */
[----:B------:R-:W2:Y:S02]  /*7f50*/  @!P0 SYNCS.PHASECHK.TRANS64 P0, [R0+URZ+0x20], R3 ;  /* 0x00002003000085a7 */ /* 0x000ea400080010ff */
[----:B--2---:R-:W-:Y:S05]  /*7f60*/  @!P0 BRA `(.L_x_124) ;  /* 0xfffffffc00f08947 */ /* 0x004fea000383ffff */
[----:B------:R-:W-:Y:S05]  /*7f70*/  BRA `(.L_x_26) ;  /* 0xffffff9c00087947 */ /* 0x000fea000383ffff */
.L_x_34:
[----:B-1----:R-:W-:-:S07]  /*7f80*/  MOV R0, UR17 ;  /* 0x0000001100007c02 */ /* 0x002fce0008000f00 */
.L_x_125:
[----:B-1----:R1:W2:Y:S02]  /*7f90*/  SYNCS.PHASECHK.TRANS64.TRYWAIT P0, [R0+URZ+0x20], R3 ;  /* 0x00002003000075a7 */ /* 0x0022a400080011ff */
[----:B--2---:R-:W-:Y:S05]  /*7fa0*/  @!P0 NANOSLEEP.SYNCS 0x989680 ;  /* 0x009896800000895d */ /* 0x004fea0003900000 */
[----:B------:R-:W2:Y:S02]  /*7fb0*/  @!P0 SYNCS.PHASECHK.TRANS64 P0, [R0+URZ+0x20], R3 ;  /* 0x00002003000085a7 */ /* 0x000ea400080010ff */
[----:B--2---:R-:W-:Y:S05]  /*7fc0*/  @!P0 BRA `(.L_x_125) ;  /* 0xfffffffc00f08947 */ /* 0x004fea000383ffff */
[----:B------:R-:W-:Y:S05]  /*7fd0*/  BRA `(.L_x_33) ;  /* 0xffffff9c00c87947 */ /* 0x000fea000383ffff */
.L_x_39:
[----:B-1----:R1:W2:Y:S02]  /*7fe0*/  SYNCS.PHASECHK.TRANS64.TRYWAIT P0, [R3+URZ+0x70], R0 ;  /* 0x00007000030075a7 */ /* 0x0022a400080011ff */
[----:B--2---:R-:W-:Y:S05]  /*7ff0*/  @!P0 NANOSLEEP.SYNCS 0x989680 ;  /* 0x009896800000895d */ /* 0x004fea0003900000 */
[----:B------:R-:W2:Y:S02]  /*8000*/  @!P0 SYNCS.PHASECHK.TRANS64 P0, [R3+URZ+0x70], R0 ;  /* 0x00007000030085a7 */ /* 0x000ea400080010ff */
[----:B--2---:R-:W-:Y:S05]  /*8010*/  @!P0 BRA `(.L_x_39) ;  /* 0xfffffffc00f08947 */ /* 0x004fea000383ffff */
[----:B------:R-:W-:Y:S05]  /*8020*/  BRA `(.L_x_126) ;  /* 0xffffffa000707947 */ /* 0x000fea000383ffff */
.L_x_43:
[----:B------:R-:W-:-:S07]  /*8030*/  MOV R0, UR4 ;  /* 0x0000000400007c02 */ /* 0x000fce0008000f00 */
.L_x_127:
[----:B-1----:R1:W2:Y:S02]  /*8040*/  SYNCS.PHASECHK.TRANS64.TRYWAIT P0, [R0+URZ], R2 ;  /* 0x00000002000075a7 */ /* 0x0022a400080011ff */
[----:B--2---:R-:W-:Y:S05]  /*8050*/  @!P0 NANOSLEEP.SYNCS 0x989680 ;  /* 0x009896800000895d */ /* 0x004fea0003900000 */
[----:B------:R-:W2:Y:S02]  /*8060*/  @!P0 SYNCS.PHASECHK.TRANS64 P0, [R0+URZ], R2 ;  /* 0x00000002000085a7 */ /* 0x000ea400080010ff */
[----:B--2---:R-:W-:Y:S05]  /*8070*/  @!P0 BRA `(.L_x_127) ;  /* 0xfffffffc00f08947 */ /* 0x004fea000383ffff */
[----:B------:R-:W-:Y:S05]  /*8080*/  BRA `(.L_x_128) ;  /* 0xffffffa800187947 */ /* 0x000fea000383ffff */
.L_x_44:
[----:B------:R-:W-:-:S07]  /*8090*/  MOV R0, UR5 ;  /* 0x0000000500007c02 */ /* 0x000fce0008000f00 */
.L_x_129:
[----:B-1----:R1:W2:Y:S02]  /*80a0*/  SYNCS.PHASECHK.TRANS64.TRYWAIT P0, [R0+URZ], R3 ;  /* 0x00000003000075a7 */ /* 0x0022a400080011ff */
[----:B--2---:R-:W-:Y:S05]  /*80b0*/  @!P0 NANOSLEEP.SYNCS 0x989680 ;  /* 0x009896800000895d */ /* 0x004fea0003900000 */
[----:B------:R-:W2:Y:S02]  /*80c0*/  @!P0 SYNCS.PHASECHK.TRANS64 P0, [R0+URZ], R3 ;  /* 0x00000003000085a7 */ /* 0x000ea400080010ff */
[----:B--2---:R-:W-:Y:S05]  /*80d0*/  @!P0 BRA `(.L_x_129) ;  /* 0xfffffffc00f08947 */ /* 0x004fea000383ffff */
[----:B------:R-:W-:Y:S05]  /*80e0*/  BRA `(.L_x_130) ;  /* 0xffffffa800247947 */ /* 0x000fea000383ffff */
.L_x_45:
[----:B------:R-:W-:-:S07]  /*80f0*/  MOV R0, UR5 ;  /* 0x0000000500007c02 */ /* 0x000fce0008000f00 */
.L_x_131:
[----:B-1----:R1:W2:Y:S02]  /*8100*/  SYNCS.PHASECHK.TRANS64.TRYWAIT P0, [R0+URZ], R3 ;  /* 0x00000003000075a7 */ /* 0x0022a400080011ff */
[----:B--2---:R-:W-:Y:S05]  /*8110*/  @!P0 NANOSLEEP.SYNCS 0x989680 ;  /* 0x009896800000895d */ /* 0x004fea0003900000 */
[----:B------:R-:W2:Y:S02]  /*8120*/  @!P0 SYNCS.PHASECHK.TRANS64 P0, [R0+URZ], R3 ;  /* 0x00000003000085a7 */ /* 0x000ea400080010ff */
[----:B--2---:R-:W-:Y:S05]  /*8130*/  @!P0 BRA `(.L_x_131) ;  /* 0xfffffffc00f08947 */ /* 0x004fea000383ffff */
[----:B------:R-:W-:Y:S05]  /*8140*/  BRA `(.L_x_132) ;  /* 0xffffffa800307947 */ /* 0x000fea000383ffff */
.L_x_48:
[----:B-1----:R1:W2:Y:S02]  /*8150*/  SYNCS.PHASECHK.TRANS64.TRYWAIT P0, [R2+URZ+0xd0], R4 ;  /* 0x0000d004020075a7 */ /* 0x0022a400080011ff */
[----:B--2---:R-:W-:Y:S05]  /*8160*/  @!P0 NANOSLEEP.SYNCS 0x989680 ;  /* 0x009896800000895d */ /* 0x004fea0003900000 */
[----:B------:R-:W2:Y:S02]  /*8170*/  @!P0 SYNCS.PHASECHK.TRANS64 P0, [R2+URZ+0xd0], R4 ;  /* 0x0000d004020085a7 */ /* 0x000ea400080010ff */
[----:B--2---:R-:W-:Y:S05]  /*8180*/  @!P0 BRA `(.L_x_48) ;  /* 0xfffffffc00f08947 */ /* 0x004fea000383ffff */
[----:B------:R-:W-:Y:S05]  /*8190*/  BRA `(.L_x_133) ;  /* 0xffffffa8008c7947 */ /* 0x000fea000383ffff */
.L_x_49:
[----:B------:R-:W-:-:S07]  /*81a0*/  MOV R2, UR4 ;  /* 0x0000000400027c02 */ /* 0x000fce0008000f00 */
.L_x_134:
[----:B-1----:R1:W2:Y:S02]  /*81b0*/  SYNCS.PHASECHK.TRANS64.TRYWAIT P0, [R2+URZ+0x80], R5 ;  /* 0x00008005020075a7 */ /* 0x0022a400080011ff */
[----:B--2---:R-:W-:Y:S05]  /*81c0*/  @!P0 NANOSLEEP.SYNCS 0x989680 ;  /* 0x009896800000895d */ /* 0x004fea0003900000 */
[----:B------:R-:W2:Y:S02]  /*81d0*/  @!P0 SYNCS.PHASECHK.TRANS64 P0, [R2+URZ+0x80], R5 ;  /* 0x00008005020085a7 */ /* 0x000ea400080010ff */
[----:B--2---:R-:W-:Y:S05]  /*81e0*/  @!P0 BRA `(.L_x_134) ;  /* 0xfffffffc00f08947 */ /* 0x004fea000383ffff */
[----:B------:R-:W-:Y:S05]  /*81f0*/  BRA `(.L_x_135) ;  /* 0xffffffa8009c7947 */ /* 0x000fea000383ffff */
.L_x_50:
[----:B-1----:R1:W2:Y:S02]  /*8200*/  SYNCS.PHASECHK.TRANS64.TRYWAIT P1, [R2+URZ+0x70], R4 ;  /* 0x00007004020075a7 */ /* 0x0022a400080211ff */
[----:B--2---:R-:W-:Y:S05]  /*8210*/  @!P1 NANOSLEEP.SYNCS 0x989680 ;  /* 0x009896800000995d */ /* 0x004fea0003900000 */
[----:B------:R-:W2:Y:S02]  /*8220*/  @!P1 SYNCS.PHASECHK.TRANS64 P1, [R2+URZ+0x70], R4 ;  /* 0x00007004020095a7 */ /* 0x000ea400080210ff */
[----:B--2---:R-:W-:Y:S05]  /*8230*/  @!P1 BRA `(.L_x_50) ;  /* 0xfffffffc00f09947 */ /* 0x004fea000383ffff */
[----:B------:R-:W-:Y:S05]  /*8240*/  BRA `(.L_x_136) ;  /* 0xffffffa800cc7947 */ /* 0x000fea000383ffff */
.L_x_53:
[----:B------:R-:W-:-:S07]  /*8250*/  MOV R0, UR4 ;  /* 0x0000000400007c02 */ /* 0x000fce0008000f00 */
.L_x_137:
[----:B-1----:R1:W2:Y:S02]  /*8260*/  SYNCS.PHASECHK.TRANS64.TRYWAIT P0, [R0+URZ+0x80], R2 ;  /* 0x00008002000075a7 */ /* 0x0022a400080011ff */
[----:B--2---:R-:W-:Y:S05]  /*8270*/  @!P0 NANOSLEEP.SYNCS 0x989680 ;  /* 0x009896800000895d */ /* 0x004fea0003900000 */
[----:B------:R-:W2:Y:S02]  /*8280*/  @!P0 SYNCS.PHASECHK.TRANS64 P0, [R0+URZ+0x80], R2 ;  /* 0x00008002000085a7 */ /* 0x000ea400080010ff */
[----:B--2---:R-:W-:Y:S05]  /*8290*/  @!P0 BRA `(.L_x_137) ;  /* 0xfffffffc00f08947 */ /* 0x004fea000383ffff */
[----:B------:R-:W-:Y:S05]  /*82a0*/  BRA `(.L_x_52) ;  /* 0xffffffac00207947 */ /* 0x000fea000383ffff */
.L_x_62:
[----:B-1----:R-:W-:-:S04]  /*82b0*/  MOV R5, UR5 ;  /* 0x0000000500057c02 */ /* 0x002fc80008000f00 */
[----:B------:R1:W2:Y:S03]  /*82c0*/  SYNCS.PHASECHK.TRANS64.TRYWAIT P0, [R5+URZ+0x8], R6 ;  /* 0x00000806050075a7 */ /* 0x0002a600080011ff */
[----:B--2---:R-:W-:Y:S05]  /*82d0*/  @!P0 NANOSLEEP.SYNCS 0x989680 ;  /* 0x009896800000895d */ /* 0x004fea0003900000 */
[----:B------:R-:W2:Y:S02]  /*82e0*/  @!P0 SYNCS.PHASECHK.TRANS64 P0, [R5+URZ+0x8], R6 ;  /* 0x00000806050085a7 */ /* 0x000ea400080010ff */
[----:B--2---:R-:W-:Y:S05]  /*82f0*/  @!P0 BRA `(.L_x_62) ;  /* 0xfffffffc00ec8947 */ /* 0x004fea000383ffff */
[----:B------:R-:W-:Y:S05]  /*8300*/  BRA `(.L_x_61) ;  /* 0xffffffac00d47947 */ /* 0x000fea000383ffff */
.L_x_64:
[----:B------:R-:W-:Y:S01]  /*8310*/  BSSY B0, `(.L_x_138) ;  /* 0x0000006000007945 */ /* 0x000fe20003800000 */
[----:B------:R-:W-:-:S07]  /*8320*/  MOV R15, 0xffffffff ;  /* 0xffffffff000f7802 */ /* 0x000fce0000000f00 */
[----:B-1---5:R-:W-:Y:S05]  /*8330*/  WARPSYNC.COLLECTIVE R15, `(.L_x_139) ;  /* 0x000000000f0c7348 */ /* 0x022fea0003c00000 */
[----:B------:R-:W-:Y:S02]  /*8340*/  ELECT P6, UR79, PT ;  /* 0x00000000004f782f */ /* 0x000fe400038c0000 */
[----:B------:R-:W-:Y:S01]  /*8350*/  MOV R14, UR79 ;  /* 0x0000004f000e7c02 */ /* 0x000fe20008000f00 */
[----:B-1---5:R-:W-:Y:S10]  /*8360*/  ENDCOLLECTIVE ;  /* 0x000000000000791b */ /* 0x022ff40003800000 */
.L_x_139:
[----:B------:R-:W-:Y:S05]  /*8370*/  BSYNC B0 ;  /* 0x0000000000007941 */ /* 0x000fea0003800000 */
.L_x_138:
[----:B------:R-:W-:Y:S05]  /*8380*/  BRA `(.L_x_140) ;  /* 0xffffffb000047947 */ /* 0x000fea000383ffff */
.L_x_66:
[----:B-1----:R-:W-:-:S04]  /*8390*/  MOV R0, UR5 ;  /* 0x0000000500007c02 */ /* 0x002fc80008000f00 */
[----:B------:R1:W2:Y:S03]  /*83a0*/  SYNCS.PHASECHK.TRANS64.TRYWAIT P0, [R0+URZ+0x8], R4 ;  /* 0x00000804000075a7 */ /* 0x0002a600080011ff */
[----:B--2---:R-:W-:Y:S05]  /*83b0*/  @!P0 NANOSLEEP.SYNCS 0x989680 ;  /* 0x009896800000895d */ /* 0x004fea0003900000 */
[----:B------:R-:W2:Y:S02]  /*83c0*/  @!P0 SYNCS.PHASECHK.TRANS64 P0, [R0+URZ+0x8], R4 ;  /* 0x00000804000085a7 */ /* 0x000ea400080010ff */
[----:B--2---:R-:W-:Y:S05]  /*83d0*/  @!P0 BRA `(.L_x_66) ;  /* 0xfffffffc00ec8947 */ /* 0x004fea000383ffff */
[----:B------:R-:W-:Y:S05]  /*83e0*/  BRA `(.L_x_65) ;  /* 0xffffffb000087947 */ /* 0x000fea000383ffff */
.L_x_67:
[----:B-1----:R1:W2:Y:S02]  /*83f0*/  SYNCS.PHASECHK.TRANS64.TRYWAIT P0, [R0+URZ+0x70], R4 ;  /* 0x00007004000075a7 */ /* 0x0022a400080011ff */
[----:B--2---:R-:W-:Y:S05]  /*8400*/  @!P0 NANOSLEEP.SYNCS 0x989680 ;  /* 0x009896800000895d */ /* 0x004fea0003900000 */
[----:B------:R-:W2:Y:S02]  /*8410*/  @!P0 SYNCS.PHASECHK.TRANS64 P0, [R0+URZ+0x70], R4 ;  /* 0x00007004000085a7 */ /* 0x000ea400080010ff */
[----:B--2---:R-:W-:Y:S05]  /*8420*/  @!P0 BRA `(.L_x_67) ;  /* 0xfffffffc00f08947 */ /* 0x004fea000383ffff */
[----:B------:R-:W-:Y:S05]  /*8430*/  BRA `(.L_x_141) ;  /* 0xffffffb000e47947 */ /* 0x000fea000383ffff */
.L_x_69:
[----:B------:R-:W-:-:S07]  /*8440*/  MOV R0, UR23 ;  /* 0x0000001700007c02 */ /* 0x000fce0008000f00 */
.L_x_142:
[----:B-1----:R1:W2:Y:S02]  /*8450*/  SYNCS.PHASECHK.TRANS64.TRYWAIT P0, [R0+URZ+0xb0], R4 ;  /* 0x0000b004000075a7 */ /* 0x0022a400080011ff */
[----:B--2---:R-:W-:Y:S05]  /*8460*/  @!P0 NANOSLEEP.SYNCS 0x989680 ;  /* 0x009896800000895d */ /* 0x004fea0003900000 */
[----:B------:R-:W2:Y:S02]  /*8470*/  @!P0 SYNCS.PHASECHK.TRANS64 P0, [R0+URZ+0xb0], R4 ;  /* 0x0000b004000085a7 */ /* 0x000ea400080010ff */
[----:B--2---:R-:W-:Y:S05]  /*8480*/  @!P0 BRA `(.L_x_142) ;  /* 0xfffffffc00f08947 */ /* 0x004fea000383ffff */
[----:B------:R-:W-:Y:S05]  /*8490*/  BRA `(.L_x_143) ;  /* 0xffffffb400307947 */ /* 0x000fea000383ffff */
.L_x_72:
[----:B------:R-:W-:Y:S07]  /*84a0*/  MOV R0, UR5 ;  /* 0x0000000500007c02 */ /* 0x000fee0008000f00 */
.L_x_144:
[----:B-1----:R1:W2:Y:S02]  /*84b0*/  SYNCS.PHASECHK.TRANS64.TRYWAIT P0, [R0+URZ], R4 ;  /* 0x00000004000075a7 */ /* 0x0022a400080011ff */
[----:B--2---:R-:W-:Y:S05]  /*84c0*/  @!P0 NANOSLEEP.SYNCS 0x989680 ;  /* 0x009896800000895d */ /* 0x004fea0003900000 */
[----:B------:R-:W2:Y:S02]  /*84d0*/  @!P0 SYNCS.PHASECHK.TRANS64 P0, [R0+URZ], R4 ;  /* 0x00000004000085a7 */ /* 0x000ea400080010ff */
[----:B--2---:R-:W-:Y:S05]  /*84e0*/  @!P0 BRA `(.L_x_144) ;  /* 0xfffffffc00f08947 */ /* 0x004fea000383ffff */
[----:B------:R-:W-:Y:S05]  /*84f0*/  BRA `(.L_x_71) ;  /* 0xffffffb400447947 */ /* 0x000fea000383ffff */
.L_x_76:
[----:B-1----:R-:W-:-:S07]  /*8500*/  MOV R0, UR4 ;  /* 0x0000000400007c02 */ /* 0x002fce0008000f00 */
.L_x_145:
[----:B-1----:R1:W2:Y:S02]  /*8510*/  SYNCS.PHASECHK.TRANS64.TRYWAIT P0, [R0+URZ], R2 ;  /* 0x00000002000075a7 */ /* 0x0022a400080011ff */
[----:B--2---:R-:W-:Y:S05]  /*8520*/  @!P0 NANOSLEEP.SYNCS 0x989680 ;  /* 0x009896800000895d */ /* 0x004fea0003900000 */
[----:B------:R-:W2:Y:S02]  /*8530*/  @!P0 SYNCS.PHASECHK.TRANS64 P0, [R0+URZ], R2 ;  /* 0x00000002000085a7 */ /* 0x000ea400080010ff */
[----:B--2---:R-:W-:Y:S05]  /*8540*/  @!P0 BRA `(.L_x_145) ;  /* 0xfffffffc00f08947 */ /* 0x004fea000383ffff */
[----:B------:R-:W-:Y:S05]  /*8550*/  BRA `(.L_x_146) ;  /* 0xffffffb800107947 */ /* 0x000fea000383ffff */
.L_x_77:
[----:B------:R-:W-:-:S07]  /*8560*/  MOV R0, UR5 ;  /* 0x0000000500007c02 */ /* 0x000fce0008000f00 */
.L_x_147:
[----:B-1----:R1:W2:Y:S02]  /*8570*/  SYNCS.PHASECHK.TRANS64.TRYWAIT P0, [R0+URZ], R3 ;  /* 0x00000003000075a7 */ /* 0x0022a400080011ff */
[----:B--2---:R-:W-:Y:S05]  /*8580*/  @!P0 NANOSLEEP.SYNCS 0x989680 ;  /* 0x009896800000895d */ /* 0x004fea0003900000 */
[----:B------:R-:W2:Y:S02]  /*8590*/  @!P0 SYNCS.PHASECHK.TRANS64 P0, [R0+URZ], R3 ;  /* 0x00000003000085a7 */ /* 0x000ea400080010ff */
[----:B--2---:R-:W-:Y:S05]  /*85a0*/  @!P0 BRA `(.L_x_147) ;  /* 0xfffffffc00f08947 */ /* 0x004fea000383ffff */
[----:B------:R-:W-:Y:S05]  /*85b0*/  BRA `(.L_x_148) ;  /* 0xffffffb8001c7947 */ /* 0x000fea000383ffff */
.L_x_78:
[----:B------:R-:W-:-:S07]  /*85c0*/  MOV R0, UR5 ;  /* 0x0000000500007c02 */ /* 0x000fce0008000f00 */
.L_x_149:
[----:B-1----:R1:W2:Y:S02]  /*85d0*/  SYNCS.PHASECHK.TRANS64.TRYWAIT P0, [R0+URZ], R3 ;  /* 0x00000003000075a7 */ /* 0x0022a400080011ff */
[----:B--2---:R-:W-:Y:S05]  /*85e0*/  @!P0 NANOSLEEP.SYNCS 0x989680 ;  /* 0x009896800000895d */ /* 0x004fea0003900000 */
[----:B------:R-:W2:Y:S02]  /*85f0*/  @!P0 SYNCS.PHASECHK.TRANS64 P0, [R0+URZ], R3 ;  /* 0x00000003000085a7 */ /* 0x000ea400080010ff */
[----:B--2---:R-:W-:Y:S05]  /*8600*/  @!P0 BRA `(.L_x_149) ;  /* 0xfffffffc00f08947 */ /* 0x004fea000383ffff */
[----:B------:R-:W-:Y:S05]  /*8610*/  BRA `(.L_x_150) ;  /* 0xffffffb800287947 */ /* 0x000fea000383ffff */
.L_x_81:
[----:B------:R-:W-:-:S07]  /*8620*/  MOV R0, UR17 ;  /* 0x0000001100007c02 */ /* 0x000fce0008000f00 */
.L_x_151:
[----:B-1----:R1:W2:Y:S02]  /*8630*/  SYNCS.PHASECHK.TRANS64.TRYWAIT P1, [R0+URZ+0xf0], R2 ;  /* 0x0000f002000075a7 */ /* 0x0022a400080211ff */
[----:B--2---:R-:W-:Y:S05]  /*8640*/  @!P1 NANOSLEEP.SYNCS 0x989680 ;  /* 0x009896800000995d */ /* 0x004fea0003900000 */
[----:B------:R-:W2:Y:S02]  /*8650*/  @!P1 SYNCS.PHASECHK.TRANS64 P1, [R0+URZ+0xf0], R2 ;  /* 0x0000f002000095a7 */ /* 0x000ea400080210ff */
[----:B--2---:R-:W-:Y:S05]  /*8660*/  @!P1 BRA `(.L_x_151) ;  /* 0xfffffffc00f09947 */ /* 0x004fea000383ffff */
[----:B------:R-:W-:Y:S05]  /*8670*/  BRA `(.L_x_152) ;  /* 0xffffffb800747947 */ /* 0x000fea000383ffff */
.L_x_86:
[----:B--2---:R2:W3:Y:S02]  /*8680*/  SYNCS.PHASECHK.TRANS64.TRYWAIT P0, [R12+URZ+0x70], R0 ;  /* 0x000070000c0075a7 */ /* 0x0044e400080011ff */
[----:B---3--:R-:W-:Y:S05]  /*8690*/  @!P0 NANOSLEEP.SYNCS 0x989680 ;  /* 0x009896800000895d */ /* 0x008fea0003900000 */
[----:B------:R-:W3:Y:S02]  /*86a0*/  @!P0 SYNCS.PHASECHK.TRANS64 P0, [R12+URZ+0x70], R0 ;  /* 0x000070000c0085a7 */ /* 0x000ee400080010ff */
[----:B---3--:R-:W-:Y:S05]  /*86b0*/  @!P0 BRA `(.L_x_86) ;  /* 0xfffffffc00f08947 */ /* 0x008fea000383ffff */
[----:B------:R-:W-:Y:S05]  /*86c0*/  BRA `(.L_x_153) ;  /* 0xffffffbc00947947 */ /* 0x000fea000383ffff */
.L_x_89:
[----:B-1----:R-:W-:Y:S07]  /*86d0*/  MOV R0, UR21 ;  /* 0x0000001500007c02 */ /* 0x002fee0008000f00 */
.L_x_154:
[----:B-1----:R1:W2:Y:S02]  /*86e0*/  SYNCS.PHASECHK.TRANS64.TRYWAIT P2, [R0+URZ+0x68], R6 ;  /* 0x00006806000075a7 */ /* 0x0022a400080411ff */
[----:B--2---:R-:W-:Y:S05]  /*86f0*/  @!P2 NANOSLEEP.SYNCS 0x989680 ;  /* 0x009896800000a95d */ /* 0x004fea0003900000 */
[----:B------:R-:W2:Y:S02]  /*8700*/  @!P2 SYNCS.PHASECHK.TRANS64 P2, [R0+URZ+0x68], R6 ;  /* 0x000068060000a5a7 */ /* 0x000ea400080410ff */
[----:B--2---:R-:W-:Y:S05]  /*8710*/  @!P2 BRA `(.L_x_154) ;  /* 0xfffffffc00f0a947 */ /* 0x004fea000383ffff */
[----:B------:R-:W-:Y:S05]  /*8720*/  BRA `(.L_x_88) ;  /* 0xffffffc000fc7947 */ /* 0x000fea000383ffff */
.L_x_92:
[----:B------:R-:W-:Y:S07]  /*8730*/  MOV R0, UR21 ;  /* 0x0000001500007c02 */ /* 0x000fee0008000f00 */
.L_x_155:
[----:B-1----:R1:W2:Y:S02]  /*8740*/  SYNCS.PHASECHK.TRANS64.TRYWAIT P0, [R0+URZ+0x50], R9 ;  /* 0x00005009000075a7 */ /* 0x0022a400080011ff */
[----:B--2---:R-:W-:Y:S05]  /*8750*/  @!P0 NANOSLEEP.SYNCS 0x989680 ;  /* 0x009896800000895d */ /* 0x004fea0003900000 */
[----:B------:R-:W2:Y:S02]  /*8760*/  @!P0 SYNCS.PHASECHK.TRANS64 P0, [R0+URZ+0x50], R9 ;  /* 0x00005009000085a7 */ /* 0x000ea400080010ff */
[----:B--2---:R-:W-:Y:S05]  /*8770*/  @!P0 BRA `(.L_x_155) ;  /* 0xfffffffc00f08947 */ /* 0x004fea000383ffff */
[----:B------:R-:W-:Y:S05]  /*8780*/  BRA `(.L_x_156) ;  /* 0xffffffc400587947 */ /* 0x000fea000383ffff */
.L_x_93:
[----:B------:R-:W-:Y:S07]  /*8790*/  MOV R0, UR21 ;  /* 0x0000001500007c02 */ /* 0x000fee0008000f00 */
.L_x_157:
[----:B-1----:R1:W2:Y:S02]  /*87a0*/  SYNCS.PHASECHK.TRANS64.TRYWAIT P0, [R0+URZ+0x58], R9 ;  /* 0x00005809000075a7 */ /* 0x0022a400080011ff */
[----:B--2---:R-:W-:Y:S05]  /*87b0*/  @!P0 NANOSLEEP.SYNCS 0x989680 ;  /* 0x009896800000895d */ /* 0x004fea0003900000 */
[----:B------:R-:W2:Y:S02]  /*87c0*/  @!P0 SYNCS.PHASECHK.TRANS64 P0, [R0+URZ+0x58], R9 ;  /* 0x00005809000085a7 */ /* 0x000ea400080010ff */
[----:B--2---:R-:W-:Y:S05]  /*87d0*/  @!P0 BRA `(.L_x_157) ;  /* 0xfffffffc00f08947 */ /* 0x004fea000383ffff */
[----:B------:R-:W-:Y:S05]  /*87e0*/  BRA `(.L_x_158) ;  /* 0xffffffc400b07947 */ /* 0x000fea000383ffff */
.L_x_95:
[----:B------:R-:W-:-:S07]  /*87f0*/  MOV R0, UR21 ;  /* 0x0000001500007c02 */ /* 0x000fce0008000f00 */
.L_x_159:
[----:B-1----:R1:W3:Y:S02]  /*8800*/  SYNCS.PHASECHK.TRANS64.TRYWAIT P0, [R0+URZ+0x50], R2 ;  /* 0x00005002000075a7 */ /* 0x0022e400080011ff */
[----:B---3--:R-:W-:Y:S05]  /*8810*/  @!P0 NANOSLEEP.SYNCS 0x989680 ;  /* 0x009896800000895d */ /* 0x008fea0003900000 */
[----:B------:R-:W3:Y:S02]  /*8820*/  @!P0 SYNCS.PHASECHK.TRANS64 P0, [R0+URZ+0x50], R2 ;  /* 0x00005002000085a7 */ /* 0x000ee400080010ff */
[----:B---3--:R-:W-:Y:S05]  /*8830*/  @!P0 BRA `(.L_x_159) ;  /* 0xfffffffc00f08947 */ /* 0x008fea000383ffff */
[----:B------:R-:W-:Y:S05]  /*8840*/  BRA `(.L_x_160) ;  /* 0xffffffc8003c7947 */ /* 0x000fea000383ffff */
.L_x_97:
[----:B-1----:R1:W2:Y:S02]  /*8850*/  SYNCS.PHASECHK.TRANS64.TRYWAIT P0, [R3+URZ+0x70], R0 ;  /* 0x00007000030075a7 */ /* 0x0022a400080011ff */
[----:B--2---:R-:W-:Y:S05]  /*8860*/  @!P0 NANOSLEEP.SYNCS 0x989680 ;  /* 0x009896800000895d */ /* 0x004fea0003900000 */
[----:B------:R-:W2:Y:S02]  /*8870*/  @!P0 SYNCS.PHASECHK.TRANS64 P0, [R3+URZ+0x70], R0 ;  /* 0x00007000030085a7 */ /* 0x000ea400080010ff */
[----:B--2---:R-:W-:Y:S05]  /*8880*/  @!P0 BRA `(.L_x_97) ;  /* 0xfffffffc00f08947 */ /* 0x004fea000383ffff */
[----:B------:R-:W-:Y:S05]  /*8890*/  BRA `(.L_x_161) ;  /* 0xffffffc800f87947 */ /* 0x000fea000383ffff */
.L_x_108:
[----:B-1----:R1:W2:Y:S02]  /*88a0*/  SYNCS.PHASECHK.TRANS64.TRYWAIT P1, [R4+URZ+0x40], R0 ;  /* 0x00004000040075a7 */ /* 0x0022a400080211ff */
[----:B--2---:R-:W-:Y:S05]  /*88b0*/  @!P1 NANOSLEEP.SYNCS 0x989680 ;  /* 0x009896800000995d */ /* 0x004fea0003900000 */
[----:B------:R-:W2:Y:S02]  /*88c0*/  @!P1 SYNCS.PHASECHK.TRANS64 P1, [R4+URZ+0x40], R0 ;  /* 0x00004000040095a7 */ /* 0x000ea400080210ff */
[----:B--2---:R-:W-:Y:S05]  /*88d0*/  @!P1 BRA `(.L_x_108) ;  /* 0xfffffffc00f09947 */ /* 0x004fea000383ffff */
[----:B------:R-:W-:Y:S05]  /*88e0*/  BRA `(.L_x_107) ;  /* 0xffffffd800607947 */ /* 0x000fea000383ffff */
.L_x_110:
[----:B-1----:R1:W2:Y:S02]  /*88f0*/  SYNCS.PHASECHK.TRANS64.TRYWAIT P0, [R80+URZ+0x90], R5 ;  /* 0x00009005500075a7 */ /* 0x0022a400080011ff */
[----:B--2---:R-:W-:Y:S05]  /*8900*/  @!P0 NANOSLEEP.SYNCS 0x989680 ;  /* 0x009896800000895d */ /* 0x004fea0003900000 */
[----:B------:R-:W2:Y:S02]  /*8910*/  @!P0 SYNCS.PHASECHK.TRANS64 P0, [R80+URZ+0x90], R5 ;  /* 0x00009005500085a7 */ /* 0x000ea400080010ff */
[----:B--2---:R-:W-:Y:S05]  /*8920*/  @!P0 BRA `(.L_x_110) ;  /* 0xfffffffc00f08947 */ /* 0x004fea000383ffff */
[----:B------:R-:W-:Y:S05]  /*8930*/  BRA `(.L_x_109) ;  /* 0xffffffd800b47947 */ /* 0x000fea000383ffff */
.L_x_118:
[----:B--2---:R2:W3:Y:S02]  /*8940*/  SYNCS.PHASECHK.TRANS64.TRYWAIT P0, [R3+URZ+0x40], R0 ;  /* 0x00004000030075a7 */ /* 0x0044e400080011ff */
[----:B---3--:R-:W-:Y:S05]  /*8950*/  @!P0 NANOSLEEP.SYNCS 0x989680 ;  /* 0x009896800000895d */ /* 0x008fea0003900000 */
[----:B------:R-:W3:Y:S02]  /*8960*/  @!P0 SYNCS.PHASECHK.TRANS64 P0, [R3+URZ+0x40], R0 ;  /* 0x00004000030085a7 */ /* 0x000ee400080010ff */
[----:B---3--:R-:W-:Y:S05]  /*8970*/  @!P0 BRA `(.L_x_118) ;  /* 0xfffffffc00f08947 */ /* 0x008fea000383ffff */
[----:B------:R-:W-:Y:S05]  /*8980*/  BRA `(.L_x_117) ;  /* 0xffffffe400c07947 */ /* 0x000fea000383ffff */
        .weak           $__internal_0_$__cuda_sm10x_tcgen05_guardrail_trap_col_being_dealloced_not_returned_by_alloc
        .type           $__internal_0_$__cuda_sm10x_tcgen05_guardrail_trap_col_being_dealloced_not_returned_by_alloc,@function
        .size           $__internal_0_$__cuda_sm10x_tcgen05_guardrail_trap_col_being_dealloced_not_returned_by_alloc,($__internal_1_$__cuda_sm10x_tcgen05_guardrail_trap_phase_invalid_during_alloc - $__internal_0_$__cuda_sm10x_tcgen05_guardrail_trap_col_being_dealloced_not_returned_by_alloc)
$__internal_0_$__cuda_sm10x_tcgen05_guardrail_trap_col_being_dealloced_not_returned_by_alloc:
[----:B------:R-:W-:Y:S05]  /*8990*/  BPT.TRAP 0x1 ;  /* 0x000000040000795c */ /* 0x000fea0000300000 */
[----:B------:R-:W-:-:S04]  /*89a0*/  HFMA2 R3, -RZ, RZ, 0, 0 ;  /* 0x00000000ff037431 */ /* 0x000fc800000001ff */
[----:B------:R-:W-:Y:S05]  /*89b0*/  RET.REL.NODEC R2 `(_ZN7cutlass13device_kernelINS_4gemm6kernel13GemmUniversalIN4cute5tupleIJiiiiEEENS1_10collective13CollectiveMmaINS1_35MainloopSm100TmaUmmaWarpSpecializedILi4ELi2ELi4ENS5_IJNS4_1CILi2EEESB_NSA_ILi1EEEEEEEENS5_IJNSA_ILi128EEESF_NSA_ILi64EEEEEEaNS5_IJlSC_lEEEaSI_NS4_8TiledMMAINS4_8MMA_AtomIJNS4_21SM100_MMA_S8_2x1SM_SSIaaiLi128ELi128ELNS4_4UMMA5MajorE0ELSN_0ELNSM_8SaturateE0EEEEEENS4_6LayoutINS5_IJSC_SC_SC_EEENS5_IJNSA_ILi0EEEST_ST_EEEEENS5_IJNS4_10UnderscoreESW_SW_EEEEENS4_28SM100_TMA_2SM_LOAD_MULTICASTENS4_14ComposedLayoutINS4_7SwizzleILi2ELi4ELi3EEENS4_18smem_ptr_flag_bitsILi8EEENSR_INS5_IJNSA_ILi8EEESG_EEENS5_IJSG_SC_EEEEEEEvNS4_8identityENS4_18SM100_TMA_2SM_LOADES19_vS1A_EENS_8epilogue10collective18CollectiveEpilogueINS1D_23Sm100TmaWarpSpecializedILi2ELi2ELi32ELb0ELb0EEEJNS5_IJSG_SF_SG_EEENS5_IJNSR_ISG_SC_EENSR_INS5_IJNSA_ILi32EEESB_EEENS5_IJSC_SG_EEEEEEEEaSI_aSI_NS1D_6fusion15FusionCallbacksIS1H_NS1P_17LinearCombinationIaiaiLNS_15FloatRoundStyleE2EEES1I_S1O_JEEENS4_5SM1004TMEM4LOAD26SM100_TMEM_LOAD_32dp32b32xENS4_13SM90_TMA_LOADENS10_INS11_ILi1ELi4ELi3EEES14_NSR_INS5_IJS15_S1K_EEENS5_IJS1K_SC_EEEEEEENS4_39AutoVectorizingCopyWithAssumedAlignmentILi128EEENS4_14SM90_TMA_STOREES24_S26_S26_EEEvvEEEEvNT_6ParamsE) ;  /* 0xffffff7402907950 */ /* 0x000fea0003c3ffff */
        .weak           $__internal_1_$__cuda_sm10x_tcgen05_guardrail_trap_phase_invalid_during_alloc
        .type           $__internal_1_$__cuda_sm10x_tcgen05_guardrail_trap_phase_invalid_during_alloc,@function
        .size           $__internal_1_$__cuda_sm10x_tcgen05_guardrail_trap_phase_invalid_during_alloc,($__internal_2_$__cuda_sm10x_tcgen05_guardrail_trap_unallocated_columns_being_dealloced - $__internal_1_$__cuda_sm10x_tcgen05_guardrail_trap_phase_invalid_during_alloc)
$__internal_1_$__cuda_sm10x_tcgen05_guardrail_trap_phase_invalid_during_alloc:
[----:B------:R-:W-:Y:S05]  /*89c0*/  BPT.TRAP 0x1 ;  /* 0x000000040000795c */ /* 0x000fea0000300000 */
[----:B------:R-:W-:-:S04]  /*89d0*/  MOV R5, 0x0 ;  /* 0x0000000000057802 */ /* 0x000fc80000000f00 */
[----:B------:R-:W-:Y:S05]  /*89e0*/  RET.REL.NODEC R4 `(_ZN7cutlass13device_kernelINS_4gemm6kernel13GemmUniversalIN4cute5tupleIJiiiiEEENS1_10collective13CollectiveMmaINS1_35MainloopSm100TmaUmmaWarpSpecializedILi4ELi2ELi4ENS5_IJNS4_1CILi2EEESB_NSA_ILi1EEEEEEEENS5_IJNSA_ILi128EEESF_NSA_ILi64EEEEEEaNS5_IJlSC_lEEEaSI_NS4_8TiledMMAINS4_8MMA_AtomIJNS4_21SM100_MMA_S8_2x1SM_SSIaaiLi128ELi128ELNS4_4UMMA5MajorE0ELSN_0ELNSM_8SaturateE0EEEEEENS4_6LayoutINS5_IJSC_SC_SC_EEENS5_IJNSA_ILi0EEEST_ST_EEEEENS5_IJNS4_10UnderscoreESW_SW_EEEEENS4_28SM100_TMA_2SM_LOAD_MULTICASTENS4_14ComposedLayoutINS4_7SwizzleILi2ELi4ELi3EEENS4_18smem_ptr_flag_bitsILi8EEENSR_INS5_IJNSA_ILi8EEESG_EEENS5_IJSG_SC_EEEEEEEvNS4_8identityENS4_18SM100_TMA_2SM_LOADES19_vS1A_EENS_8epilogue10collective18CollectiveEpilogueINS1D_23Sm100TmaWarpSpecializedILi2ELi2ELi32ELb0ELb0EEEJNS5_IJSG_SF_SG_EEENS5_IJNSR_ISG_SC_EENSR_INS5_IJNSA_ILi32EEESB_EEENS5_IJSC_SG_EEEEEEEEaSI_aSI_NS1D_6fusion15FusionCallbacksIS1H_NS1P_17LinearCombinationIaiaiLNS_15FloatRoundStyleE2EEES1I_S1O_JEEENS4_5SM1004TMEM4LOAD26SM100_TMEM_LOAD_32dp32b32xENS4_13SM90_TMA_LOADENS10_INS11_ILi1ELi4ELi3EEES14_NSR_INS5_IJS15_S1K_EEENS5_IJS1K_SC_EEEEEEENS4_39AutoVectorizingCopyWithAssumedAlignmentILi128EEENS4_14SM90_TMA_STOREES24_S26_S26_EEEvvEEEEvNT_6ParamsE) ;  /* 0xffffff7404847950 */ /* 0x000fea0003c3ffff */
        .weak           $__internal_2_$__cuda_sm10x_tcgen05_guardrail_trap_unallocated_columns_being_dealloced
        .type           $__internal_2_$__cuda_sm10x_tcgen05_guardrail_trap_unallocated_columns_being_dealloced,@function
        .size           $__internal_2_$__cuda_sm10x_tcgen05_guardrail_trap_unallocated_columns_being_dealloced,(.L_x_163 - $__internal_2_$__cuda_sm10x_tcgen05_guardrail_trap_unallocated_columns_being_dealloced)
$__internal_2_$__cuda_sm10x_tcgen05_guardrail_trap_unallocated_columns_being_dealloced:
[----:B------:R-:W-:Y:S05]  /*89f0*/  BPT.TRAP 0x1 ;  /* 0x000000040000795c */ /* 0x000fea0000300000 */
[----:B------:R-:W-:-:S04]  /*8a00*/  HFMA2 R3, -RZ, RZ, 0, 0 ;  /* 0x00000000ff037431 */ /* 0x000fc800000001ff */
[----:B------:R-:W-:Y:S05]  /*8a10*/  RET.REL.NODEC R2 `(_ZN7cutlass13device_kernelINS_4gemm6kernel13GemmUniversalIN4cute5tupleIJiiiiEEENS1_10collective13CollectiveMmaINS1_35MainloopSm100TmaUmmaWarpSpecializedILi4ELi2ELi4ENS5_IJNS4_1CILi2EEESB_NSA_ILi1EEEEEEEENS5_IJNSA_ILi128EEESF_NSA_ILi64EEEEEEaNS5_IJlSC_lEEEaSI_NS4_8TiledMMAINS4_8MMA_AtomIJNS4_21SM100_MMA_S8_2x1SM_SSIaaiLi128ELi128ELNS4_4UMMA5MajorE0ELSN_0ELNSM_8SaturateE0EEEEEENS4_6LayoutINS5_IJSC_SC_SC_EEENS5_IJNSA_ILi0EEEST_ST_EEEEENS5_IJNS4_10UnderscoreESW_SW_EEEEENS4_28SM100_TMA_2SM_LOAD_MULTICASTENS4_14ComposedLayoutINS4_7SwizzleILi2ELi4ELi3EEENS4_18smem_ptr_flag_bitsILi8EEENSR_INS5_IJNSA_ILi8EEESG_EEENS5_IJSG_SC_EEEEEEEvNS4_8identityENS4_18SM100_TMA_2SM_LOADES19_vS1A_EENS_8epilogue10collective18CollectiveEpilogueINS1D_23Sm100TmaWarpSpecializedILi2ELi2ELi32ELb0ELb0EEEJNS5_IJSG_SF_SG_EEENS5_IJNSR_ISG_SC_EENSR_INS5_IJNSA_ILi32EEESB_EEENS5_IJSC_SG_EEEEEEEEaSI_aSI_NS1D_6fusion15FusionCallbacksIS1H_NS1P_17LinearCombinationIaiaiLNS_15FloatRoundStyleE2EEES1I_S1O_JEEENS4_5SM1004TMEM4LOAD26SM100_TMEM_LOAD_32dp32b32xENS4_13SM90_TMA_LOADENS10_INS11_ILi1ELi4ELi3EEES14_NSR_INS5_IJS15_S1K_EEENS5_IJS1K_SC_EEEEEEENS4_39AutoVectorizingCopyWithAssumedAlignmentILi128EEENS4_14SM90_TMA_STOREES24_S26_S26_EEEvvEEEEvNT_6ParamsE) ;  /* 0xffffff7402787950 */ /* 0x000fea0003c3ffff */
.L_x_162:
[----:B------:R-:W-:-:S00]  /*8a20*/  BRA `(.L_x_162) ;  /* 0xfffffffc00fc7947 */ /* 0x000fc0000383ffff */
[----:B------:R-:W-:-:S00]  /*8a30*/  NOP ;  /* 0x0000000000007918 */ /* 0x000fc00000000000 */
        /* <DEDUP_REMOVED lines=12> */
.L_x_163:


//--------------------- .nv.global.init           --------------------------
	.section	.nv.global.init,"aw",@progbits
.nv.global.init:
	.type		$str$27,@object
	.size		$str$27,($str$28 - $str$27)
$str$27:
        /*0000*/ 	.byte	0x28, 0x61, 0x64, 0x64, 0x72, 0x65, 0x73, 0x73, 0x20, 0x26, 0x20, 0x6d, 0x61, 0x73, 0x6b, 0x29
        /*0010*/ 	.byte	0x20, 0x3d, 0x3d, 0x20, 0x30, 0x00
	.type		$str$28,@object
	.size		$str$28,($str$26 - $str$28)
$str$28:
        /*0016*/ 	.byte	0x2f, 0x74, 0x6d, 0x70, 0x2f, 0x63, 0x75, 0x74, 0x6c, 0x61, 0x73, 0x73, 0x5f, 0x73, 0x77, 0x65
        /*0026*/ 	.byte	0x65, 0x70, 0x5f, 0x73, 0x72, 0x63, 0x2f, 0x69, 0x6e, 0x63, 0x6c, 0x75, 0x64, 0x65, 0x2f, 0x63
        /*0036*/ 	.byte	0x75, 0x74, 0x65, 0x2f, 0x70, 0x6f, 0x69, 0x6e, 0x74, 0x65, 0x72, 0x5f, 0x66, 0x6c, 0x61, 0x67
        /*0046*/ 	.byte	0x67, 0x65, 0x64, 0x2e, 0x68, 0x70, 0x70, 0x00
	.type		$str$26,@object
	.size		$str$26,($str$25 - $str$26)
$str$26:
        /*004e*/ 	.byte	0x2f, 0x74, 0x6d, 0x70, 0x2f, 0x63, 0x75, 0x74, 0x6c, 0x61, 0x73, 0x73, 0x5f, 0x73, 0x77, 0x65
        /*005e*/ 	.byte	0x65, 0x70, 0x5f, 0x73, 0x72, 0x63, 0x2f, 0x69, 0x6e, 0x63, 0x6c, 0x75, 0x64, 0x65, 0x2f, 0x63
        /*006e*/ 	.byte	0x75, 0x74, 0x65, 0x2f, 0x61, 0x74, 0x6f, 0x6d, 0x2f, 0x63, 0x6f, 0x70, 0x79, 0x5f, 0x74, 0x72
        /*007e*/ 	.byte	0x61, 0x69, 0x74, 0x73, 0x5f, 0x73, 0x6d, 0x31, 0x30, 0x30, 0x2e, 0x68, 0x70, 0x70, 0x00
	.type		$str$25,@object
	.size		$str$25,(__unnamed_1 - $str$25)
$str$25:
        /*008d*/ 	.byte	0x28, 0x28, 0x75, 0x69, 0x6e, 0x74, 0x33, 0x32, 0x5f, 0x74, 0x28, 0x74, 0x68, 0x72, 0x65, 0x61
        /*009d*/ 	.byte	0x64, 0x49, 0x64, 0x78, 0x2e, 0x78, 0x29, 0x20, 0x2f, 0x20, 0x33, 0x32, 0x29, 0x20, 0x25, 0x20
        /*00ad*/ 	.byte	0x34, 0x29, 0x20, 0x3d, 0x3d, 0x20, 0x28, 0x28, 0x28, 0x74, 0x6d, 0x65, 0x6d, 0x5f, 0x61, 0x64
        /*00bd*/ 	.byte	0x64, 0x72, 0x20, 0x3e, 0x3e, 0x20, 0x31, 0x36, 0x29, 0x20, 0x2f, 0x20, 0x33, 0x32, 0x29, 0x20
        /*00cd*/ 	.byte	0x25, 0x20, 0x34, 0x29, 0x00
	.type		__unnamed_1,@object
	.size		__unnamed_1,(__unnamed_2 - __unnamed_1)
__unnamed_1:
        /*00d2*/ 	.byte	0x61, 0x75, 0x74, 0x6f, 0x20, 0x63, 0x75, 0x74, 0x65, 0x3a, 0x3a, 0x61, 0x73, 0x5f, 0x70, 0x6f
        /* <DEDUP_REMOVED lines=24> */
        /*0262*/ 	.byte	0x3e, 0x3e, 0x5d, 0x00
	.type		__unnamed_2,@object
	.size		__unnamed_2,(.L_2 - __unnamed_2)
__unnamed_2:
        /* <DEDUP_REMOVED lines=41> */
.L_2:


//--------------------- .nv.shared._ZN7cutlass13device_kernelINS_4gemm6kernel13GemmUniversalIN4cute5tupleIJiiiiEEENS1_10collective13CollectiveMmaINS1_35MainloopSm100TmaUmmaWarpSpecializedILi4ELi2ELi4ENS5_IJNS4_1CILi2EEESB_NSA_ILi1EEEEEEEENS5_IJNSA_ILi128EEESF_NSA_ILi64EEEEEEaNS5_IJlSC_lEEEaSI_NS4_8TiledMMAINS4_8MMA_AtomIJNS4_21SM100_MMA_S8_2x1SM_SSIaaiLi128ELi128ELNS4_4UMMA5MajorE0ELSN_0ELNSM_8SaturateE0EEEEEENS4_6LayoutINS5_IJSC_SC_SC_EEENS5_IJNSA_ILi0EEEST_ST_EEEEENS5_IJNS4_10UnderscoreESW_SW_EEEEENS4_28SM100_TMA_2SM_LOAD_MULTICASTENS4_14ComposedLayoutINS4_7SwizzleILi2ELi4ELi3EEENS4_18smem_ptr_flag_bitsILi8EEENSR_INS5_IJNSA_ILi8EEESG_EEENS5_IJSG_SC_EEEEEEEvNS4_8identityENS4_18SM100_TMA_2SM_LOADES19_vS1A_EENS_8epilogue10collective18CollectiveEpilogueINS1D_23Sm100TmaWarpSpecializedILi2ELi2ELi32ELb0ELb0EEEJNS5_IJSG_SF_SG_EEENS5_IJNSR_ISG_SC_EENSR_INS5_IJNSA_ILi32EEESB_EEENS5_IJSC_SG_EEEEEEEEaSI_aSI_NS1D_6fusion15FusionCallbacksIS1H_NS1P_17LinearCombinationIaiaiLNS_15FloatRoundStyleE2EEES1I_S1O_JEEENS4_5SM1004TMEM4LOAD26SM100_TMEM_LOAD_32dp32b32xENS4_13SM90_TMA_LOADENS10_INS11_ILi1ELi4ELi3EEES14_NSR_INS5_IJS15_S1K_EEENS5_IJS1K_SC_EEEEEEENS4_39AutoVectorizingCopyWithAssumedAlignmentILi128EEENS4_14SM90_TMA_STOREES24_S26_S26_EEEvvEEEEvNT_6ParamsE --------------------------
	.section	.nv.shared._ZN7cutlass13device_kernelINS_4gemm6kernel13GemmUniversalIN4cute5tupleIJiiiiEEENS1_10collective13CollectiveMmaINS1_35MainloopSm100TmaUmmaWarpSpecializedILi4ELi2ELi4ENS5_IJNS4_1CILi2EEESB_NSA_ILi1EEEEEEEENS5_IJNSA_ILi128EEESF_NSA_ILi64EEEEEEaNS5_IJlSC_lEEEaSI_NS4_8TiledMMAINS4_8MMA_AtomIJNS4_21SM100_MMA_S8_2x1SM_SSIaaiLi128ELi128ELNS4_4UMMA5MajorE0ELSN_0ELNSM_8SaturateE0EEEEEENS4_6LayoutINS5_IJSC_SC_SC_EEENS5_IJNSA_ILi0EEEST_ST_EEEEENS5_IJNS4_10UnderscoreESW_SW_EEEEENS4_28SM100_TMA_2SM_LOAD_MULTICASTENS4_14ComposedLayoutINS4_7SwizzleILi2ELi4ELi3EEENS4_18smem_ptr_flag_bitsILi8EEENSR_INS5_IJNSA_ILi8EEESG_EEENS5_IJSG_SC_EEEEEEEvNS4_8identityENS4_18SM100_TMA_2SM_LOADES19_vS1A_EENS_8epilogue10collective18CollectiveEpilogueINS1D_23Sm100TmaWarpSpecializedILi2ELi2ELi32ELb0ELb0EEEJNS5_IJSG_SF_SG_EEENS5_IJNSR_ISG_SC_EENSR_INS5_IJNSA_ILi32EEESB_EEENS5_IJSC_SG_EEEEEEEEaSI_aSI_NS1D_6fusion15FusionCallbacksIS1H_NS1P_17LinearCombinationIaiaiLNS_15FloatRoundStyleE2EEES1I_S1O_JEEENS4_5SM1004TMEM4LOAD26SM100_TMEM_LOAD_32dp32b32xENS4_13SM90_TMA_LOADENS10_INS11_ILi1ELi4ELi3EEES14_NSR_INS5_IJS15_S1K_EEENS5_IJS1K_SC_EEEEEEENS4_39AutoVectorizingCopyWithAssumedAlignmentILi128EEENS4_14SM90_TMA_STOREES24_S26_S26_EEEvvEEEEvNT_6ParamsE,"aw",@nobits
	.sectionflags	@""
	.align	16
	.zero		1024


//--------------------- .nv.shared.reserved.0     --------------------------
	.section	.nv.shared.reserved.0,"aw",@nobits
	.weak		__nv_reservedSMEM_offset_0_alias
	.size		__nv_reservedSMEM_offset_0_alias, 0, 64
	.other		__nv_reservedSMEM_offset_0_alias,@"STO_CUDA_RESERVED_SHARED STV_DEFAULT"
__nv_reservedSMEM_offset_0_alias:
	.zero		0
.nv.shared.reserved.0:
	.zero		64
	.weak		__nv_reservedSMEM_tcgen05_partition
	.type		__nv_reservedSMEM_tcgen05_partition,@object
	.size		__nv_reservedSMEM_tcgen05_partition,(.L_0 - __nv_reservedSMEM_tcgen05_partition)
__nv_reservedSMEM_tcgen05_partition:
	.zero		32
.L_0:


//--------------------- .nv.global                --------------------------
	.section	.nv.global,"aw",@nobits
.nv.global:
	.type		_ZN40_INTERNAL_aa27db51_4_k_cu_11013764_106584cute1_E,@object
	.size		_ZN40_INTERNAL_aa27db51_4_k_cu_11013764_106584cute1_E,(_ZN40_INTERNAL_aa27db51_4_k_cu_11013764_106584cuda3std3__45__cpo6cbeginE - _ZN40_INTERNAL_aa27db51_4_k_cu_11013764_106584cute1_E)
_ZN40_INTERNAL_aa27db51_4_k_cu_11013764_106584cute1_E:
	.zero		1
	.type		_ZN40_INTERNAL_aa27db51_4_k_cu_11013764_106584cuda3std3__45__cpo6cbeginE,@object
	.size		_ZN40_INTERNAL_aa27db51_4_k_cu_11013764_106584cuda3std3__45__cpo6cbeginE,(_ZN40_INTERNAL_aa27db51_4_k_cu_11013764_106584cuda3std3__48in_placeE - _ZN40_INTERNAL_aa27db51_4_k_cu_11013764_106584cuda3std3__45__cpo6cbeginE)
_ZN40_INTERNAL_aa27db51_4_k_cu_11013764_106584cuda3std3__45__cpo6cbeginE:
	.zero		1
	.type		_ZN40_INTERNAL_aa27db51_4_k_cu_11013764_106584cuda3std3__48in_placeE,@object
	.size		_ZN40_INTERNAL_aa27db51_4_k_cu_11013764_106584cuda3std3__48in_placeE,(_ZN40_INTERNAL_aa27db51_4_k_cu_11013764_106584cuda3std6ranges3__45__cpo9iter_moveE - _ZN40_INTERNAL_aa27db51_4_k_cu_11013764_106584cuda3std3__48in_placeE)
_ZN40_INTERNAL_aa27db51_4_k_cu_11013764_106584cuda3std3__48in_placeE:
	.zero		1
	.type		_ZN40_INTERNAL_aa27db51_4_k_cu_11013764_106584cuda3std6ranges3__45__cpo9iter_moveE,@object
	.size		_ZN40_INTERNAL_aa27db51_4_k_cu_11013764_106584cuda3std6ranges3__45__cpo9iter_moveE,(_ZN40_INTERNAL_aa27db51_4_k_cu_11013764_106584cuda3std3__45__cpo5beginE - _ZN40_INTERNAL_aa27db51_4_k_cu_11013764_106584cuda3std6ranges3__45__cpo9iter_moveE)
_ZN40_INTERNAL_aa27db51_4_k_cu_11013764_106584cuda3std6ranges3__45__cpo9iter_moveE:
	.zero		1
	.type		_ZN40_INTERNAL_aa27db51_4_k_cu_11013764_106584cuda3std3__45__cpo5beginE,@object
	.size		_ZN40_INTERNAL_aa27db51_4_k_cu_11013764_106584cuda3std3__45__cpo5beginE,(_ZN40_INTERNAL_aa27db51_4_k_cu_11013764_106584cuda3std3__442_GLOBAL__N__aa27db51_4_k_cu_11013764_106586ignoreE - _ZN40_INTERNAL_aa27db51_4_k_cu_11013764_106584cuda3std3__45__cpo5beginE)
_ZN40_INTERNAL_aa27db51_4_k_cu_11013764_106584cuda3std3__45__cpo5beginE:
	.zero		1
	.type		_ZN40_INTERNAL_aa27db51_4_k_cu_11013764_106584cuda3std3__442_GLOBAL__N__aa27db51_4_k_cu_11013764_106586ignoreE,@object
	.size		_ZN40_INTERNAL_aa27db51_4_k_cu_11013764_106584cuda3std3__442_GLOBAL__N__aa27db51_4_k_cu_11013764_106586ignoreE,(_ZN40_INTERNAL_aa27db51_4_k_cu_11013764_106584cute7productE - _ZN40_INTERNAL_aa27db51_4_k_cu_11013764_106584cuda3std3__442_GLOBAL__N__aa27db51_4_k_cu_11013764_106586ignoreE)
_ZN40_INTERNAL_aa27db51_4_k_cu_11013764_106584cuda3std3__442_GLOBAL__N__aa27db51_4_k_cu_11013764_106586ignoreE:
	.zero		1
	.type		_ZN40_INTERNAL_aa27db51_4_k_cu_11013764_106584cute7productE,@object
	.size		_ZN40_INTERNAL_aa27db51_4_k_cu_11013764_106584cute7productE,(_ZN40_INTERNAL_aa27db51_4_k_cu_11013764_106584cuda3std3__45__cpo3endE - _ZN40_INTERNAL_aa27db51_4_k_cu_11013764_106584cute7productE)
_ZN40_INTERNAL_aa27db51_4_k_cu_11013764_106584cute7productE:
	.zero		1
	.type		_ZN40_INTERNAL_aa27db51_4_k_cu_11013764_106584cuda3std3__45__cpo3endE,@object
	.size		_ZN40_INTERNAL_aa27db51_4_k_cu_11013764_106584cuda3std3__45__cpo3endE,(_ZN40_INTERNAL_aa27db51_4_k_cu_11013764_106584cuda3std3__419piecewise_constructE - _ZN40_INTERNAL_aa27db51_4_k_cu_11013764_106584cuda3std3__45__cpo3endE)
_ZN40_INTERNAL_aa27db51_4_k_cu_11013764_106584cuda3std3__45__cpo3endE:
	.zero		1
	.type		_ZN40_INTERNAL_aa27db51_4_k_cu_11013764_106584cuda3std3__419piecewise_constructE,@object
	.size		_ZN40_INTERNAL_aa27db51_4_k_cu_11013764_106584cuda3std3__419piecewise_constructE,(_ZN40_INTERNAL_aa27db51_4_k_cu_11013764_106584cuda3std3__45__cpo4cendE - _ZN40_INTERNAL_aa27db51_4_k_cu_11013764_106584cuda3std3__419piecewise_constructE)
_ZN40_INTERNAL_aa27db51_4_k_cu_11013764_106584cuda3std3__419piecewise_constructE:
	.zero		1
	.type		_ZN40_INTERNAL_aa27db51_4_k_cu_11013764_106584cuda3std3__45__cpo4cendE,@object
	.size		_ZN40_INTERNAL_aa27db51_4_k_cu_11013764_106584cuda3std3__45__cpo4cendE,(_ZN40_INTERNAL_aa27db51_4_k_cu_11013764_106584cuda3std6ranges3__45__cpo4swapE - _ZN40_INTERNAL_aa27db51_4_k_cu_11013764_106584cuda3std3__45__cpo4cendE)
_ZN40_INTERNAL_aa27db51_4_k_cu_11013764_106584cuda3std3__45__cpo4cendE:
	.zero		1
	.type		_ZN40_INTERNAL_aa27db51_4_k_cu_11013764_106584cuda3std6ranges3__45__cpo4swapE,@object
	.size		_ZN40_INTERNAL_aa27db51_4_k_cu_11013764_106584cuda3std6ranges3__45__cpo4swapE,(.L_10 - _ZN40_INTERNAL_aa27db51_4_k_cu_11013764_106584cuda3std6ranges3__45__cpo4swapE)
_ZN40_INTERNAL_aa27db51_4_k_cu_11013764_106584cuda3std6ranges3__45__cpo4swapE:
	.zero		1
.L_10:


//--------------------- .nv.constant0._ZN7cutlass13device_kernelINS_4gemm6kernel13GemmUniversalIN4cute5tupleIJiiiiEEENS1_10collective13CollectiveMmaINS1_35MainloopSm100TmaUmmaWarpSpecializedILi4ELi2ELi4ENS5_IJNS4_1CILi2EEESB_NSA_ILi1EEEEEEEENS5_IJNSA_ILi128EEESF_NSA_ILi64EEEEEEaNS5_IJlSC_lEEEaSI_NS4_8TiledMMAINS4_8MMA_AtomIJNS4_21SM100_MMA_S8_2x1SM_SSIaaiLi128ELi128ELNS4_4UMMA5MajorE0ELSN_0ELNSM_8SaturateE0EEEEEENS4_6LayoutINS5_IJSC_SC_SC_EEENS5_IJNSA_ILi0EEEST_ST_EEEEENS5_IJNS4_10UnderscoreESW_SW_EEEEENS4_28SM100_TMA_2SM_LOAD_MULTICASTENS4_14ComposedLayoutINS4_7SwizzleILi2ELi4ELi3EEENS4_18smem_ptr_flag_bitsILi8EEENSR_INS5_IJNSA_ILi8EEESG_EEENS5_IJSG_SC_EEEEEEEvNS4_8identityENS4_18SM100_TMA_2SM_LOADES19_vS1A_EENS_8epilogue10collective18CollectiveEpilogueINS1D_23Sm100TmaWarpSpecializedILi2ELi2ELi32ELb0ELb0EEEJNS5_IJSG_SF_SG_EEENS5_IJNSR_ISG_SC_EENSR_INS5_IJNSA_ILi32EEESB_EEENS5_IJSC_SG_EEEEEEEEaSI_aSI_NS1D_6fusion15FusionCallbacksIS1H_NS1P_17LinearCombinationIaiaiLNS_15FloatRoundStyleE2EEES1I_S1O_JEEENS4_5SM1004TMEM4LOAD26SM100_TMEM_LOAD_32dp32b32xENS4_13SM90_TMA_LOADENS10_INS11_ILi1ELi4ELi3EEES14_NSR_INS5_IJS15_S1K_EEENS5_IJS1K_SC_EEEEEEENS4_39AutoVectorizingCopyWithAssumedAlignmentILi128EEENS4_14SM90_TMA_STOREES24_S26_S26_EEEvvEEEEvNT_6ParamsE --------------------------
	.section	.nv.constant0._ZN7cutlass13device_kernelINS_4gemm6kernel13GemmUniversalIN4cute5tupleIJiiiiEEENS1_10collective13CollectiveMmaINS1_35MainloopSm100TmaUmmaWarpSpecializedILi4ELi2ELi4ENS5_IJNS4_1CILi2EEESB_NSA_ILi1EEEEEEEENS5_IJNSA_ILi128EEESF_NSA_ILi64EEEEEEaNS5_IJlSC_lEEEaSI_NS4_8TiledMMAINS4_8MMA_AtomIJNS4_21SM100_MMA_S8_2x1SM_SSIaaiLi128ELi128ELNS4_4UMMA5MajorE0ELSN_0ELNSM_8SaturateE0EEEEEENS4_6LayoutINS5_IJSC_SC_SC_EEENS5_IJNSA_ILi0EEEST_ST_EEEEENS5_IJNS4_10UnderscoreESW_SW_EEEEENS4_28SM100_TMA_2SM_LOAD_MULTICASTENS4_14ComposedLayoutINS4_7SwizzleILi2ELi4ELi3EEENS4_18smem_ptr_flag_bitsILi8EEENSR_INS5_IJNSA_ILi8EEESG_EEENS5_IJSG_SC_EEEEEEEvNS4_8identityENS4_18SM100_TMA_2SM_LOADES19_vS1A_EENS_8epilogue10collective18CollectiveEpilogueINS1D_23Sm100TmaWarpSpecializedILi2ELi2ELi32ELb0ELb0EEEJNS5_IJSG_SF_SG_EEENS5_IJNSR_ISG_SC_EENSR_INS5_IJNSA_ILi32EEESB_EEENS5_IJSC_SG_EEEEEEEEaSI_aSI_NS1D_6fusion15FusionCallbacksIS1H_NS1P_17LinearCombinationIaiaiLNS_15FloatRoundStyleE2EEES1I_S1O_JEEENS4_5SM1004TMEM4LOAD26SM100_TMEM_LOAD_32dp32b32xENS4_13SM90_TMA_LOADENS10_INS11_ILi1ELi4ELi3EEES14_NSR_INS5_IJS15_S1K_EEENS5_IJS1K_SC_EEEEEEENS4_39AutoVectorizingCopyWithAssumedAlignmentILi128EEENS4_14SM90_TMA_STOREES24_S26_S26_EEEvvEEEEvNT_6ParamsE,"a",@progbits
	.sectionflags	@""
	.align	4
.nv.constant0._ZN7cutlass13device_kernelINS_4gemm6kernel13GemmUniversalIN4cute5tupleIJiiiiEEENS1_10collective13CollectiveMmaINS1_35MainloopSm100TmaUmmaWarpSpecializedILi4ELi2ELi4ENS5_IJNS4_1CILi2EEESB_NSA_ILi1EEEEEEEENS5_IJNSA_ILi128EEESF_NSA_ILi64EEEEEEaNS5_IJlSC_lEEEaSI_NS4_8TiledMMAINS4_8MMA_AtomIJNS4_21SM100_MMA_S8_2x1SM_SSIaaiLi128ELi128ELNS4_4UMMA5MajorE0ELSN_0ELNSM_8SaturateE0EEEEEENS4_6LayoutINS5_IJSC_SC_SC_EEENS5_IJNSA_ILi0EEEST_ST_EEEEENS5_IJNS4_10UnderscoreESW_SW_EEEEENS4_28SM100_TMA_2SM_LOAD_MULTICASTENS4_14ComposedLayoutINS4_7SwizzleILi2ELi4ELi3EEENS4_18smem_ptr_flag_bitsILi8EEENSR_INS5_IJNSA_ILi8EEESG_EEENS5_IJSG_SC_EEEEEEEvNS4_8identityENS4_18SM100_TMA_2SM_LOADES19_vS1A_EENS_8epilogue10collective18CollectiveEpilogueINS1D_23Sm100TmaWarpSpecializedILi2ELi2ELi32ELb0ELb0EEEJNS5_IJSG_SF_SG_EEENS5_IJNSR_ISG_SC_EENSR_INS5_IJNSA_ILi32EEESB_EEENS5_IJSC_SG_EEEEEEEEaSI_aSI_NS1D_6fusion15FusionCallbacksIS1H_NS1P_17LinearCombinationIaiaiLNS_15FloatRoundStyleE2EEES1I_S1O_JEEENS4_5SM1004TMEM4LOAD26SM100_TMEM_LOAD_32dp32b32xENS4_13SM90_TMA_LOADENS10_INS11_ILi1ELi4ELi3EEES14_NSR_INS5_IJS15_S1K_EEENS5_IJS1K_SC_EEEEEEENS4_39AutoVectorizingCopyWithAssumedAlignmentILi128EEENS4_14SM90_TMA_STOREES24_S26_S26_EEEvvEEEEvNT_6ParamsE:
	.zero		2944


//--------------------- SYMBOLS --------------------------

	.type		.nv.reservedSmem.offset0,@object
	.size		.nv.reservedSmem.offset0,0x4
	.type		.nv.reservedSmem.cap,@object
	.size		.nv.reservedSmem.cap,0x4
	.type		__assertfail,@function
